//
// Generated by NVIDIA NVVM Compiler
//
// Compiler Build ID: CL-36424714
// Cuda compilation tools, release 13.0, V13.0.88
// Based on NVVM 20.0.0
//

.version 9.0
.target sm_100
.address_size 64

	// .globl	_ZN3cub18CUB_300001_SM_10006detail11EmptyKernelIvEEvv
.global .align 1 .b8 _ZN30_INTERNAL_79c0c15a_4_k_cu_main4cuda3std3__45__cpo5beginE[1];
.global .align 1 .b8 _ZN30_INTERNAL_79c0c15a_4_k_cu_main4cuda3std3__45__cpo3endE[1];
.global .align 1 .b8 _ZN30_INTERNAL_79c0c15a_4_k_cu_main4cuda3std3__45__cpo6cbeginE[1];
.global .align 1 .b8 _ZN30_INTERNAL_79c0c15a_4_k_cu_main4cuda3std3__45__cpo4cendE[1];
.global .align 1 .b8 _ZN30_INTERNAL_79c0c15a_4_k_cu_main4cuda3std3__45__cpo6rbeginE[1];
.global .align 1 .b8 _ZN30_INTERNAL_79c0c15a_4_k_cu_main4cuda3std3__45__cpo4rendE[1];
.global .align 1 .b8 _ZN30_INTERNAL_79c0c15a_4_k_cu_main4cuda3std3__45__cpo7crbeginE[1];
.global .align 1 .b8 _ZN30_INTERNAL_79c0c15a_4_k_cu_main4cuda3std3__45__cpo5crendE[1];
.global .align 1 .b8 _ZN30_INTERNAL_79c0c15a_4_k_cu_main4cuda3std3__432_GLOBAL__N__79c0c15a_4_k_cu_main6ignoreE[1];
.global .align 1 .b8 _ZN30_INTERNAL_79c0c15a_4_k_cu_main4cuda3std3__419piecewise_constructE[1];
.global .align 1 .b8 _ZN30_INTERNAL_79c0c15a_4_k_cu_main4cuda3std3__48in_placeE[1];
.global .align 1 .b8 _ZN30_INTERNAL_79c0c15a_4_k_cu_main4cuda3std3__420unreachable_sentinelE[1];
.global .align 1 .b8 _ZN30_INTERNAL_79c0c15a_4_k_cu_main4cuda3std3__47nulloptE[1];
.global .align 1 .b8 _ZN30_INTERNAL_79c0c15a_4_k_cu_main4cuda3std3__48unexpectE[1];
.global .align 1 .b8 _ZN30_INTERNAL_79c0c15a_4_k_cu_main4cuda3std6ranges3__45__cpo4swapE[1];
.global .align 1 .b8 _ZN30_INTERNAL_79c0c15a_4_k_cu_main4cuda3std6ranges3__45__cpo9iter_moveE[1];
.global .align 1 .b8 _ZN30_INTERNAL_79c0c15a_4_k_cu_main4cuda3std6ranges3__45__cpo5beginE[1];
.global .align 1 .b8 _ZN30_INTERNAL_79c0c15a_4_k_cu_main4cuda3std6ranges3__45__cpo3endE[1];
.global .align 1 .b8 _ZN30_INTERNAL_79c0c15a_4_k_cu_main4cuda3std6ranges3__45__cpo6cbeginE[1];
.global .align 1 .b8 _ZN30_INTERNAL_79c0c15a_4_k_cu_main4cuda3std6ranges3__45__cpo4cendE[1];
.global .align 1 .b8 _ZN30_INTERNAL_79c0c15a_4_k_cu_main4cuda3std6ranges3__45__cpo7advanceE[1];
.global .align 1 .b8 _ZN30_INTERNAL_79c0c15a_4_k_cu_main4cuda3std6ranges3__45__cpo9iter_swapE[1];
.global .align 1 .b8 _ZN30_INTERNAL_79c0c15a_4_k_cu_main4cuda3std6ranges3__45__cpo4nextE[1];
.global .align 1 .b8 _ZN30_INTERNAL_79c0c15a_4_k_cu_main4cuda3std6ranges3__45__cpo4prevE[1];
.global .align 1 .b8 _ZN30_INTERNAL_79c0c15a_4_k_cu_main4cuda3std6ranges3__45__cpo4dataE[1];
.global .align 1 .b8 _ZN30_INTERNAL_79c0c15a_4_k_cu_main4cuda3std6ranges3__45__cpo5cdataE[1];
.global .align 1 .b8 _ZN30_INTERNAL_79c0c15a_4_k_cu_main4cuda3std6ranges3__45__cpo4sizeE[1];
.global .align 1 .b8 _ZN30_INTERNAL_79c0c15a_4_k_cu_main4cuda3std6ranges3__45__cpo5ssizeE[1];
.global .align 1 .b8 _ZN30_INTERNAL_79c0c15a_4_k_cu_main4cuda3std6ranges3__45__cpo8distanceE[1];
.global .align 1 .b8 _ZN30_INTERNAL_79c0c15a_4_k_cu_main6thrust24THRUST_300001_SM_1000_NS8cuda_cub3parE[1];
.global .align 1 .b8 _ZN30_INTERNAL_79c0c15a_4_k_cu_main6thrust24THRUST_300001_SM_1000_NS8cuda_cub10par_nosyncE[1];
.global .align 1 .b8 _ZN30_INTERNAL_79c0c15a_4_k_cu_main6thrust24THRUST_300001_SM_1000_NS6system6detail10sequential3seqE[1];
.global .align 1 .b8 _ZN30_INTERNAL_79c0c15a_4_k_cu_main6thrust24THRUST_300001_SM_1000_NS12placeholders2_1E[1];
.global .align 1 .b8 _ZN30_INTERNAL_79c0c15a_4_k_cu_main6thrust24THRUST_300001_SM_1000_NS12placeholders2_2E[1];
.global .align 1 .b8 _ZN30_INTERNAL_79c0c15a_4_k_cu_main6thrust24THRUST_300001_SM_1000_NS12placeholders2_3E[1];
.global .align 1 .b8 _ZN30_INTERNAL_79c0c15a_4_k_cu_main6thrust24THRUST_300001_SM_1000_NS12placeholders2_4E[1];
.global .align 1 .b8 _ZN30_INTERNAL_79c0c15a_4_k_cu_main6thrust24THRUST_300001_SM_1000_NS12placeholders2_5E[1];
.global .align 1 .b8 _ZN30_INTERNAL_79c0c15a_4_k_cu_main6thrust24THRUST_300001_SM_1000_NS12placeholders2_6E[1];
.global .align 1 .b8 _ZN30_INTERNAL_79c0c15a_4_k_cu_main6thrust24THRUST_300001_SM_1000_NS12placeholders2_7E[1];
.global .align 1 .b8 _ZN30_INTERNAL_79c0c15a_4_k_cu_main6thrust24THRUST_300001_SM_1000_NS12placeholders2_8E[1];
.global .align 1 .b8 _ZN30_INTERNAL_79c0c15a_4_k_cu_main6thrust24THRUST_300001_SM_1000_NS12placeholders2_9E[1];
.global .align 1 .b8 _ZN30_INTERNAL_79c0c15a_4_k_cu_main6thrust24THRUST_300001_SM_1000_NS12placeholders3_10E[1];
.global .align 1 .b8 _ZN30_INTERNAL_79c0c15a_4_k_cu_main6thrust24THRUST_300001_SM_1000_NS3seqE[1];

.visible .entry _ZN3cub18CUB_300001_SM_10006detail11EmptyKernelIvEEvv()
{


	ret;

}
	// .globl	_ZN3cub18CUB_300001_SM_10006detail8for_each13static_kernelINS2_12policy_hub_t12policy_500_tEmN6thrust24THRUST_300001_SM_1000_NS8cuda_cub20__uninitialized_fill7functorINS7_10device_ptrIdEEdEEEEvT0_T1_
.visible .entry _ZN3cub18CUB_300001_SM_10006detail8for_each13static_kernelINS2_12policy_hub_t12policy_500_tEmN6thrust24THRUST_300001_SM_1000_NS8cuda_cub20__uninitialized_fill7functorINS7_10device_ptrIdEEdEEEEvT0_T1_(
	.param .u64 _ZN3cub18CUB_300001_SM_10006detail8for_each13static_kernelINS2_12policy_hub_t12policy_500_tEmN6thrust24THRUST_300001_SM_1000_NS8cuda_cub20__uninitialized_fill7functorINS7_10device_ptrIdEEdEEEEvT0_T1__param_0,
	.param .align 8 .b8 _ZN3cub18CUB_300001_SM_10006detail8for_each13static_kernelINS2_12policy_hub_t12policy_500_tEmN6thrust24THRUST_300001_SM_1000_NS8cuda_cub20__uninitialized_fill7functorINS7_10device_ptrIdEEdEEEEvT0_T1__param_1[16]
)
.maxntid 256
{
	.reg .pred 	%p<4>;
	.reg .b32 	%r<5>;
	.reg .b64 	%rd<16>;
	.reg .b64 	%fd<3>;

	ld.param.f64 	%fd2, [_ZN3cub18CUB_300001_SM_10006detail8for_each13static_kernelINS2_12policy_hub_t12policy_500_tEmN6thrust24THRUST_300001_SM_1000_NS8cuda_cub20__uninitialized_fill7functorINS7_10device_ptrIdEEdEEEEvT0_T1__param_1+8];
	ld.param.u64 	%rd4, [_ZN3cub18CUB_300001_SM_10006detail8for_each13static_kernelINS2_12policy_hub_t12policy_500_tEmN6thrust24THRUST_300001_SM_1000_NS8cuda_cub20__uninitialized_fill7functorINS7_10device_ptrIdEEdEEEEvT0_T1__param_1];
	ld.param.u64 	%rd5, [_ZN3cub18CUB_300001_SM_10006detail8for_each13static_kernelINS2_12policy_hub_t12policy_500_tEmN6thrust24THRUST_300001_SM_1000_NS8cuda_cub20__uninitialized_fill7functorINS7_10device_ptrIdEEdEEEEvT0_T1__param_0];
	mov.u32 	%r2, %ctaid.x;
	mul.wide.u32 	%rd1, %r2, 512;
	sub.s64 	%rd2, %rd5, %rd1;
	setp.lt.u64 	%p1, %rd2, 512;
	@%p1 bra 	$L__BB1_2;
	mov.u32 	%r4, %tid.x;
	cvta.to.global.u64 	%rd11, %rd4;
	cvt.u64.u32 	%rd12, %r4;
	add.s64 	%rd13, %rd1, %rd12;
	shl.b64 	%rd14, %rd13, 3;
	add.s64 	%rd15, %rd11, %rd14;
	st.global.f64 	[%rd15], %fd2;
	st.global.f64 	[%rd15+2048], %fd2;
	bra.uni 	$L__BB1_6;
$L__BB1_2:
	cvta.to.global.u64 	%rd6, %rd4;
	mov.u32 	%r1, %tid.x;
	cvt.u64.u32 	%rd7, %r1;
	setp.le.u64 	%p2, %rd2, %rd7;
	add.s64 	%rd8, %rd1, %rd7;
	shl.b64 	%rd9, %rd8, 3;
	add.s64 	%rd3, %rd6, %rd9;
	@%p2 bra 	$L__BB1_4;
	st.global.f64 	[%rd3], %fd2;
$L__BB1_4:
	add.s32 	%r3, %r1, 256;
	cvt.u64.u32 	%rd10, %r3;
	setp.le.u64 	%p3, %rd2, %rd10;
	@%p3 bra 	$L__BB1_6;
	st.global.f64 	[%rd3+2048], %fd2;
$L__BB1_6:
	ret;

}
	// .globl	_ZN3cub18CUB_300001_SM_10006detail9transform16transform_kernelINS2_10policy_hubILb1EN4cuda3std3__45tupleIJN6thrust24THRUST_300001_SM_1000_NS17counting_iteratorIiNSA_11use_defaultESC_SC_EEEEEE10policy1000Ei8fillRandNSA_6detail15normal_iteratorINSA_10device_ptrIdEEEEJSD_EEEvT0_iT1_T2_DpNS2_10kernel_argIT3_EE
.visible .entry _ZN3cub18CUB_300001_SM_10006detail9transform16transform_kernelINS2_10policy_hubILb1EN4cuda3std3__45tupleIJN6thrust24THRUST_300001_SM_1000_NS17counting_iteratorIiNSA_11use_defaultESC_SC_EEEEEE10policy1000Ei8fillRandNSA_6detail15normal_iteratorINSA_10device_ptrIdEEEEJSD_EEEvT0_iT1_T2_DpNS2_10kernel_argIT3_EE(
	.param .u32 _ZN3cub18CUB_300001_SM_10006detail9transform16transform_kernelINS2_10policy_hubILb1EN4cuda3std3__45tupleIJN6thrust24THRUST_300001_SM_1000_NS17counting_iteratorIiNSA_11use_defaultESC_SC_EEEEEE10policy1000Ei8fillRandNSA_6detail15normal_iteratorINSA_10device_ptrIdEEEEJSD_EEEvT0_iT1_T2_DpNS2_10kernel_argIT3_EE_param_0,
	.param .u32 _ZN3cub18CUB_300001_SM_10006detail9transform16transform_kernelINS2_10policy_hubILb1EN4cuda3std3__45tupleIJN6thrust24THRUST_300001_SM_1000_NS17counting_iteratorIiNSA_11use_defaultESC_SC_EEEEEE10policy1000Ei8fillRandNSA_6detail15normal_iteratorINSA_10device_ptrIdEEEEJSD_EEEvT0_iT1_T2_DpNS2_10kernel_argIT3_EE_param_1,
	.param .align 8 .b8 _ZN3cub18CUB_300001_SM_10006detail9transform16transform_kernelINS2_10policy_hubILb1EN4cuda3std3__45tupleIJN6thrust24THRUST_300001_SM_1000_NS17counting_iteratorIiNSA_11use_defaultESC_SC_EEEEEE10policy1000Ei8fillRandNSA_6detail15normal_iteratorINSA_10device_ptrIdEEEEJSD_EEEvT0_iT1_T2_DpNS2_10kernel_argIT3_EE_param_2[24],
	.param .align 8 .b8 _ZN3cub18CUB_300001_SM_10006detail9transform16transform_kernelINS2_10policy_hubILb1EN4cuda3std3__45tupleIJN6thrust24THRUST_300001_SM_1000_NS17counting_iteratorIiNSA_11use_defaultESC_SC_EEEEEE10policy1000Ei8fillRandNSA_6detail15normal_iteratorINSA_10device_ptrIdEEEEJSD_EEEvT0_iT1_T2_DpNS2_10kernel_argIT3_EE_param_3[8],
	.param .align 8 .b8 _ZN3cub18CUB_300001_SM_10006detail9transform16transform_kernelINS2_10policy_hubILb1EN4cuda3std3__45tupleIJN6thrust24THRUST_300001_SM_1000_NS17counting_iteratorIiNSA_11use_defaultESC_SC_EEEEEE10policy1000Ei8fillRandNSA_6detail15normal_iteratorINSA_10device_ptrIdEEEEJSD_EEEvT0_iT1_T2_DpNS2_10kernel_argIT3_EE_param_4[16]
)
.maxntid 128
{
	.reg .pred 	%p<27>;
	.reg .b32 	%r<289>;
	.reg .b64 	%rd<21>;
	.reg .b64 	%fd<55>;

	ld.param.f64 	%fd1, [_ZN3cub18CUB_300001_SM_10006detail9transform16transform_kernelINS2_10policy_hubILb1EN4cuda3std3__45tupleIJN6thrust24THRUST_300001_SM_1000_NS17counting_iteratorIiNSA_11use_defaultESC_SC_EEEEEE10policy1000Ei8fillRandNSA_6detail15normal_iteratorINSA_10device_ptrIdEEEEJSD_EEEvT0_iT1_T2_DpNS2_10kernel_argIT3_EE_param_2];
	ld.param.f64 	%fd2, [_ZN3cub18CUB_300001_SM_10006detail9transform16transform_kernelINS2_10policy_hubILb1EN4cuda3std3__45tupleIJN6thrust24THRUST_300001_SM_1000_NS17counting_iteratorIiNSA_11use_defaultESC_SC_EEEEEE10policy1000Ei8fillRandNSA_6detail15normal_iteratorINSA_10device_ptrIdEEEEJSD_EEEvT0_iT1_T2_DpNS2_10kernel_argIT3_EE_param_2+8];
	ld.param.u32 	%r1, [_ZN3cub18CUB_300001_SM_10006detail9transform16transform_kernelINS2_10policy_hubILb1EN4cuda3std3__45tupleIJN6thrust24THRUST_300001_SM_1000_NS17counting_iteratorIiNSA_11use_defaultESC_SC_EEEEEE10policy1000Ei8fillRandNSA_6detail15normal_iteratorINSA_10device_ptrIdEEEEJSD_EEEvT0_iT1_T2_DpNS2_10kernel_argIT3_EE_param_4];
	ld.param.u32 	%r50, [_ZN3cub18CUB_300001_SM_10006detail9transform16transform_kernelINS2_10policy_hubILb1EN4cuda3std3__45tupleIJN6thrust24THRUST_300001_SM_1000_NS17counting_iteratorIiNSA_11use_defaultESC_SC_EEEEEE10policy1000Ei8fillRandNSA_6detail15normal_iteratorINSA_10device_ptrIdEEEEJSD_EEEvT0_iT1_T2_DpNS2_10kernel_argIT3_EE_param_0];
	ld.param.u64 	%rd7, [_ZN3cub18CUB_300001_SM_10006detail9transform16transform_kernelINS2_10policy_hubILb1EN4cuda3std3__45tupleIJN6thrust24THRUST_300001_SM_1000_NS17counting_iteratorIiNSA_11use_defaultESC_SC_EEEEEE10policy1000Ei8fillRandNSA_6detail15normal_iteratorINSA_10device_ptrIdEEEEJSD_EEEvT0_iT1_T2_DpNS2_10kernel_argIT3_EE_param_3];
	ld.param.u32 	%r49, [_ZN3cub18CUB_300001_SM_10006detail9transform16transform_kernelINS2_10policy_hubILb1EN4cuda3std3__45tupleIJN6thrust24THRUST_300001_SM_1000_NS17counting_iteratorIiNSA_11use_defaultESC_SC_EEEEEE10policy1000Ei8fillRandNSA_6detail15normal_iteratorINSA_10device_ptrIdEEEEJSD_EEEvT0_iT1_T2_DpNS2_10kernel_argIT3_EE_param_1];
	cvta.to.global.u64 	%rd1, %rd7;
	shl.b32 	%r51, %r49, 7;
	mov.u32 	%r52, %ctaid.x;
	mul.lo.s32 	%r2, %r51, %r52;
	sub.s32 	%r53, %r50, %r2;
	min.s32 	%r3, %r51, %r53;
	setp.gt.s32 	%p1, %r51, %r53;
	@%p1 bra 	$L__BB2_8;
	setp.lt.s32 	%p2, %r49, 1;
	@%p2 bra 	$L__BB2_25;
	mov.u32 	%r4, %tid.x;
	sub.f64 	%fd3, %fd2, %fd1;
	and.b32  	%r5, %r49, 3;
	setp.lt.u32 	%p3, %r49, 4;
	mov.b32 	%r285, 0;
	@%p3 bra 	$L__BB2_5;
	and.b32  	%r285, %r49, 2147483644;
	neg.s32 	%r276, %r285;
	mul.wide.s32 	%rd8, %r2, 8;
	add.s64 	%rd9, %rd8, %rd1;
	add.s64 	%rd2, %rd9, 2048;
	add.s32 	%r55, %r1, %r4;
	add.s32 	%r56, %r55, %r2;
	add.s32 	%r274, %r56, 256;
	mov.u32 	%r275, %r4;
$L__BB2_4:
	mul.wide.s32 	%rd10, %r275, 8;
	add.s64 	%rd11, %rd2, %rd10;
	add.s32 	%r57, %r274, -256;
	cvt.rn.f64.s32 	%fd5, %r57;
	mul.f64 	%fd6, %fd5, 0d40F86A0000000000;
	cvt.rzi.u32.f64 	%r58, %fd6;
	mul.hi.u32 	%r59, %r58, 3;
	sub.s32 	%r60, %r58, %r59;
	shr.u32 	%r61, %r60, 1;
	add.s32 	%r62, %r61, %r59;
	shr.u32 	%r63, %r62, 30;
	mul.lo.s32 	%r64, %r63, 2147483647;
	sub.s32 	%r65, %r58, %r64;
	max.u32 	%r66, %r65, 1;
	mul.hi.u32 	%r67, %r66, 1581746633;
	shr.u32 	%r68, %r67, 14;
	mul.lo.s32 	%r69, %r68, 44488;
	sub.s32 	%r70, %r66, %r69;
	mul.lo.s32 	%r71, %r70, 48271;
	mul.lo.s32 	%r72, %r68, 3399;
	setp.lt.u32 	%p4, %r71, %r72;
	xor.b32  	%r73, %r72, 2147483647;
	neg.s32 	%r74, %r72;
	selp.b32 	%r75, %r73, %r74, %p4;
	add.s32 	%r76, %r71, %r75;
	add.s32 	%r77, %r76, -1;
	cvt.rn.f64.u32 	%fd7, %r77;
	div.rn.f64 	%fd8, %fd7, 0d41DFFFFFFF800000;
	fma.rn.f64 	%fd9, %fd3, %fd8, %fd1;
	st.global.f64 	[%rd11+-2048], %fd9;
	add.s32 	%r78, %r274, -128;
	cvt.rn.f64.s32 	%fd10, %r78;
	mul.f64 	%fd11, %fd10, 0d40F86A0000000000;
	cvt.rzi.u32.f64 	%r79, %fd11;
	mul.hi.u32 	%r80, %r79, 3;
	sub.s32 	%r81, %r79, %r80;
	shr.u32 	%r82, %r81, 1;
	add.s32 	%r83, %r82, %r80;
	shr.u32 	%r84, %r83, 30;
	mul.lo.s32 	%r85, %r84, 2147483647;
	sub.s32 	%r86, %r79, %r85;
	max.u32 	%r87, %r86, 1;
	mul.hi.u32 	%r88, %r87, 1581746633;
	shr.u32 	%r89, %r88, 14;
	mul.lo.s32 	%r90, %r89, 44488;
	sub.s32 	%r91, %r87, %r90;
	mul.lo.s32 	%r92, %r91, 48271;
	mul.lo.s32 	%r93, %r89, 3399;
	setp.lt.u32 	%p5, %r92, %r93;
	xor.b32  	%r94, %r93, 2147483647;
	neg.s32 	%r95, %r93;
	selp.b32 	%r96, %r94, %r95, %p5;
	add.s32 	%r97, %r92, %r96;
	add.s32 	%r98, %r97, -1;
	cvt.rn.f64.u32 	%fd12, %r98;
	div.rn.f64 	%fd13, %fd12, 0d41DFFFFFFF800000;
	fma.rn.f64 	%fd14, %fd3, %fd13, %fd1;
	st.global.f64 	[%rd11+-1024], %fd14;
	add.s32 	%r99, %r274, 128;
	cvt.rn.f64.s32 	%fd15, %r274;
	mul.f64 	%fd16, %fd15, 0d40F86A0000000000;
	cvt.rzi.u32.f64 	%r100, %fd16;
	mul.hi.u32 	%r101, %r100, 3;
	sub.s32 	%r102, %r100, %r101;
	shr.u32 	%r103, %r102, 1;
	add.s32 	%r104, %r103, %r101;
	shr.u32 	%r105, %r104, 30;
	mul.lo.s32 	%r106, %r105, 2147483647;
	sub.s32 	%r107, %r100, %r106;
	max.u32 	%r108, %r107, 1;
	mul.hi.u32 	%r109, %r108, 1581746633;
	shr.u32 	%r110, %r109, 14;
	mul.lo.s32 	%r111, %r110, 44488;
	sub.s32 	%r112, %r108, %r111;
	mul.lo.s32 	%r113, %r112, 48271;
	mul.lo.s32 	%r114, %r110, 3399;
	setp.lt.u32 	%p6, %r113, %r114;
	xor.b32  	%r115, %r114, 2147483647;
	neg.s32 	%r116, %r114;
	selp.b32 	%r117, %r115, %r116, %p6;
	add.s32 	%r118, %r113, %r117;
	add.s32 	%r119, %r118, -1;
	cvt.rn.f64.u32 	%fd17, %r119;
	div.rn.f64 	%fd18, %fd17, 0d41DFFFFFFF800000;
	fma.rn.f64 	%fd19, %fd3, %fd18, %fd1;
	st.global.f64 	[%rd11], %fd19;
	cvt.rn.f64.s32 	%fd20, %r99;
	mul.f64 	%fd21, %fd20, 0d40F86A0000000000;
	cvt.rzi.u32.f64 	%r120, %fd21;
	mul.hi.u32 	%r121, %r120, 3;
	sub.s32 	%r122, %r120, %r121;
	shr.u32 	%r123, %r122, 1;
	add.s32 	%r124, %r123, %r121;
	shr.u32 	%r125, %r124, 30;
	mul.lo.s32 	%r126, %r125, 2147483647;
	sub.s32 	%r127, %r120, %r126;
	max.u32 	%r128, %r127, 1;
	mul.hi.u32 	%r129, %r128, 1581746633;
	shr.u32 	%r130, %r129, 14;
	mul.lo.s32 	%r131, %r130, 44488;
	sub.s32 	%r132, %r128, %r131;
	mul.lo.s32 	%r133, %r132, 48271;
	mul.lo.s32 	%r134, %r130, 3399;
	setp.lt.u32 	%p7, %r133, %r134;
	xor.b32  	%r135, %r134, 2147483647;
	neg.s32 	%r136, %r134;
	selp.b32 	%r137, %r135, %r136, %p7;
	add.s32 	%r138, %r133, %r137;
	add.s32 	%r139, %r138, -1;
	cvt.rn.f64.u32 	%fd22, %r139;
	div.rn.f64 	%fd23, %fd22, 0d41DFFFFFFF800000;
	fma.rn.f64 	%fd24, %fd3, %fd23, %fd1;
	st.global.f64 	[%rd11+1024], %fd24;
	add.s32 	%r276, %r276, 4;
	add.s32 	%r275, %r275, 512;
	add.s32 	%r274, %r274, 512;
	setp.eq.s32 	%p8, %r276, 0;
	@%p8 bra 	$L__BB2_5;
	bra.uni 	$L__BB2_4;
$L__BB2_5:
	setp.eq.s32 	%p9, %r5, 0;
	@%p9 bra 	$L__BB2_25;
	mul.wide.s32 	%rd12, %r2, 8;
	add.s64 	%rd6, %rd1, %rd12;
	shl.b32 	%r140, %r285, 7;
	add.s32 	%r288, %r4, %r140;
	add.s32 	%r141, %r1, %r4;
	add.s32 	%r142, %r141, %r2;
	add.s32 	%r287, %r142, %r140;
	neg.s32 	%r286, %r5;
$L__BB2_7:
	.pragma "nounroll";
	mul.wide.s32 	%rd13, %r288, 8;
	add.s64 	%rd14, %rd6, %rd13;
	cvt.rn.f64.s32 	%fd25, %r287;
	mul.f64 	%fd26, %fd25, 0d40F86A0000000000;
	cvt.rzi.u32.f64 	%r143, %fd26;
	mul.hi.u32 	%r144, %r143, 3;
	sub.s32 	%r145, %r143, %r144;
	shr.u32 	%r146, %r145, 1;
	add.s32 	%r147, %r146, %r144;
	shr.u32 	%r148, %r147, 30;
	mul.lo.s32 	%r149, %r148, 2147483647;
	sub.s32 	%r150, %r143, %r149;
	max.u32 	%r151, %r150, 1;
	mul.hi.u32 	%r152, %r151, 1581746633;
	shr.u32 	%r153, %r152, 14;
	mul.lo.s32 	%r154, %r153, 44488;
	sub.s32 	%r155, %r151, %r154;
	mul.lo.s32 	%r156, %r155, 48271;
	mul.lo.s32 	%r157, %r153, 3399;
	setp.lt.u32 	%p10, %r156, %r157;
	xor.b32  	%r158, %r157, 2147483647;
	neg.s32 	%r159, %r157;
	selp.b32 	%r160, %r158, %r159, %p10;
	add.s32 	%r161, %r156, %r160;
	add.s32 	%r162, %r161, -1;
	cvt.rn.f64.u32 	%fd27, %r162;
	div.rn.f64 	%fd28, %fd27, 0d41DFFFFFFF800000;
	fma.rn.f64 	%fd29, %fd3, %fd28, %fd1;
	st.global.f64 	[%rd14], %fd29;
	add.s32 	%r288, %r288, 128;
	add.s32 	%r287, %r287, 128;
	add.s32 	%r286, %r286, 1;
	setp.ne.s32 	%p11, %r286, 0;
	@%p11 bra 	$L__BB2_7;
	bra.uni 	$L__BB2_25;
$L__BB2_8:
	setp.lt.s32 	%p12, %r49, 1;
	@%p12 bra 	$L__BB2_25;
	mov.u32 	%r9, %tid.x;
	sub.f64 	%fd4, %fd2, %fd1;
	and.b32  	%r10, %r49, 3;
	setp.lt.u32 	%p13, %r49, 4;
	mov.b32 	%r281, 0;
	@%p13 bra 	$L__BB2_20;
	and.b32  	%r281, %r49, 2147483644;
	neg.s32 	%r280, %r281;
	add.s32 	%r279, %r9, 256;
	add.s32 	%r164, %r1, %r9;
	add.s32 	%r278, %r164, %r2;
	mul.wide.s32 	%rd15, %r2, 8;
	add.s64 	%rd16, %rd15, %rd1;
	add.s64 	%rd3, %rd16, 2048;
	mov.u32 	%r277, %r9;
$L__BB2_11:
	mul.wide.s32 	%rd17, %r277, 8;
	add.s64 	%rd4, %rd3, %rd17;
	add.s32 	%r165, %r279, -256;
	setp.ge.s32 	%p14, %r165, %r3;
	@%p14 bra 	$L__BB2_13;
	cvt.rn.f64.s32 	%fd30, %r278;
	mul.f64 	%fd31, %fd30, 0d40F86A0000000000;
	cvt.rzi.u32.f64 	%r166, %fd31;
	mul.hi.u32 	%r167, %r166, 3;
	sub.s32 	%r168, %r166, %r167;
	shr.u32 	%r169, %r168, 1;
	add.s32 	%r170, %r169, %r167;
	shr.u32 	%r171, %r170, 30;
	mul.lo.s32 	%r172, %r171, 2147483647;
	sub.s32 	%r173, %r166, %r172;
	max.u32 	%r174, %r173, 1;
	mul.hi.u32 	%r175, %r174, 1581746633;
	shr.u32 	%r176, %r175, 14;
	mul.lo.s32 	%r177, %r176, 44488;
	sub.s32 	%r178, %r174, %r177;
	mul.lo.s32 	%r179, %r178, 48271;
	mul.lo.s32 	%r180, %r176, 3399;
	setp.lt.u32 	%p15, %r179, %r180;
	xor.b32  	%r181, %r180, 2147483647;
	neg.s32 	%r182, %r180;
	selp.b32 	%r183, %r181, %r182, %p15;
	add.s32 	%r184, %r179, %r183;
	add.s32 	%r185, %r184, -1;
	cvt.rn.f64.u32 	%fd32, %r185;
	div.rn.f64 	%fd33, %fd32, 0d41DFFFFFFF800000;
	fma.rn.f64 	%fd34, %fd4, %fd33, %fd1;
	st.global.f64 	[%rd4+-2048], %fd34;
$L__BB2_13:
	add.s32 	%r186, %r279, -128;
	setp.ge.s32 	%p16, %r186, %r3;
	@%p16 bra 	$L__BB2_15;
	add.s32 	%r187, %r278, 128;
	cvt.rn.f64.s32 	%fd35, %r187;
	mul.f64 	%fd36, %fd35, 0d40F86A0000000000;
	cvt.rzi.u32.f64 	%r188, %fd36;
	mul.hi.u32 	%r189, %r188, 3;
	sub.s32 	%r190, %r188, %r189;
	shr.u32 	%r191, %r190, 1;
	add.s32 	%r192, %r191, %r189;
	shr.u32 	%r193, %r192, 30;
	mul.lo.s32 	%r194, %r193, 2147483647;
	sub.s32 	%r195, %r188, %r194;
	max.u32 	%r196, %r195, 1;
	mul.hi.u32 	%r197, %r196, 1581746633;
	shr.u32 	%r198, %r197, 14;
	mul.lo.s32 	%r199, %r198, 44488;
	sub.s32 	%r200, %r196, %r199;
	mul.lo.s32 	%r201, %r200, 48271;
	mul.lo.s32 	%r202, %r198, 3399;
	setp.lt.u32 	%p17, %r201, %r202;
	xor.b32  	%r203, %r202, 2147483647;
	neg.s32 	%r204, %r202;
	selp.b32 	%r205, %r203, %r204, %p17;
	add.s32 	%r206, %r201, %r205;
	add.s32 	%r207, %r206, -1;
	cvt.rn.f64.u32 	%fd37, %r207;
	div.rn.f64 	%fd38, %fd37, 0d41DFFFFFFF800000;
	fma.rn.f64 	%fd39, %fd4, %fd38, %fd1;
	st.global.f64 	[%rd4+-1024], %fd39;
$L__BB2_15:
	setp.ge.s32 	%p18, %r279, %r3;
	@%p18 bra 	$L__BB2_17;
	add.s32 	%r208, %r278, 256;
	cvt.rn.f64.s32 	%fd40, %r208;
	mul.f64 	%fd41, %fd40, 0d40F86A0000000000;
	cvt.rzi.u32.f64 	%r209, %fd41;
	mul.hi.u32 	%r210, %r209, 3;
	sub.s32 	%r211, %r209, %r210;
	shr.u32 	%r212, %r211, 1;
	add.s32 	%r213, %r212, %r210;
	shr.u32 	%r214, %r213, 30;
	mul.lo.s32 	%r215, %r214, 2147483647;
	sub.s32 	%r216, %r209, %r215;
	max.u32 	%r217, %r216, 1;
	mul.hi.u32 	%r218, %r217, 1581746633;
	shr.u32 	%r219, %r218, 14;
	mul.lo.s32 	%r220, %r219, 44488;
	sub.s32 	%r221, %r217, %r220;
	mul.lo.s32 	%r222, %r221, 48271;
	mul.lo.s32 	%r223, %r219, 3399;
	setp.lt.u32 	%p19, %r222, %r223;
	xor.b32  	%r224, %r223, 2147483647;
	neg.s32 	%r225, %r223;
	selp.b32 	%r226, %r224, %r225, %p19;
	add.s32 	%r227, %r222, %r226;
	add.s32 	%r228, %r227, -1;
	cvt.rn.f64.u32 	%fd42, %r228;
	div.rn.f64 	%fd43, %fd42, 0d41DFFFFFFF800000;
	fma.rn.f64 	%fd44, %fd4, %fd43, %fd1;
	st.global.f64 	[%rd4], %fd44;
$L__BB2_17:
	add.s32 	%r229, %r279, 128;
	setp.ge.s32 	%p20, %r229, %r3;
	@%p20 bra 	$L__BB2_19;
	add.s32 	%r230, %r278, 384;
	cvt.rn.f64.s32 	%fd45, %r230;
	mul.f64 	%fd46, %fd45, 0d40F86A0000000000;
	cvt.rzi.u32.f64 	%r231, %fd46;
	mul.hi.u32 	%r232, %r231, 3;
	sub.s32 	%r233, %r231, %r232;
	shr.u32 	%r234, %r233, 1;
	add.s32 	%r235, %r234, %r232;
	shr.u32 	%r236, %r235, 30;
	mul.lo.s32 	%r237, %r236, 2147483647;
	sub.s32 	%r238, %r231, %r237;
	max.u32 	%r239, %r238, 1;
	mul.hi.u32 	%r240, %r239, 1581746633;
	shr.u32 	%r241, %r240, 14;
	mul.lo.s32 	%r242, %r241, 44488;
	sub.s32 	%r243, %r239, %r242;
	mul.lo.s32 	%r244, %r243, 48271;
	mul.lo.s32 	%r245, %r241, 3399;
	setp.lt.u32 	%p21, %r244, %r245;
	xor.b32  	%r246, %r245, 2147483647;
	neg.s32 	%r247, %r245;
	selp.b32 	%r248, %r246, %r247, %p21;
	add.s32 	%r249, %r244, %r248;
	add.s32 	%r250, %r249, -1;
	cvt.rn.f64.u32 	%fd47, %r250;
	div.rn.f64 	%fd48, %fd47, 0d41DFFFFFFF800000;
	fma.rn.f64 	%fd49, %fd4, %fd48, %fd1;
	st.global.f64 	[%rd4+1024], %fd49;
$L__BB2_19:
	add.s32 	%r280, %r280, 4;
	add.s32 	%r279, %r279, 512;
	add.s32 	%r278, %r278, 512;
	add.s32 	%r277, %r277, 512;
	setp.ne.s32 	%p22, %r280, 0;
	@%p22 bra 	$L__BB2_11;
$L__BB2_20:
	setp.eq.s32 	%p23, %r10, 0;
	@%p23 bra 	$L__BB2_25;
	mul.wide.s32 	%rd18, %r2, 8;
	add.s64 	%rd5, %rd1, %rd18;
	shl.b32 	%r251, %r281, 7;
	add.s32 	%r284, %r9, %r251;
	add.s32 	%r252, %r1, %r9;
	add.s32 	%r253, %r252, %r2;
	add.s32 	%r283, %r253, %r251;
	neg.s32 	%r282, %r10;
$L__BB2_22:
	.pragma "nounroll";
	setp.ge.s32 	%p24, %r284, %r3;
	@%p24 bra 	$L__BB2_24;
	cvt.rn.f64.s32 	%fd50, %r283;
	mul.f64 	%fd51, %fd50, 0d40F86A0000000000;
	cvt.rzi.u32.f64 	%r254, %fd51;
	mul.hi.u32 	%r255, %r254, 3;
	sub.s32 	%r256, %r254, %r255;
	shr.u32 	%r257, %r256, 1;
	add.s32 	%r258, %r257, %r255;
	shr.u32 	%r259, %r258, 30;
	mul.lo.s32 	%r260, %r259, 2147483647;
	sub.s32 	%r261, %r254, %r260;
	max.u32 	%r262, %r261, 1;
	mul.hi.u32 	%r263, %r262, 1581746633;
	shr.u32 	%r264, %r263, 14;
	mul.lo.s32 	%r265, %r264, 44488;
	sub.s32 	%r266, %r262, %r265;
	mul.lo.s32 	%r267, %r266, 48271;
	mul.lo.s32 	%r268, %r264, 3399;
	setp.lt.u32 	%p25, %r267, %r268;
	xor.b32  	%r269, %r268, 2147483647;
	neg.s32 	%r270, %r268;
	selp.b32 	%r271, %r269, %r270, %p25;
	add.s32 	%r272, %r267, %r271;
	add.s32 	%r273, %r272, -1;
	cvt.rn.f64.u32 	%fd52, %r273;
	div.rn.f64 	%fd53, %fd52, 0d41DFFFFFFF800000;
	fma.rn.f64 	%fd54, %fd4, %fd53, %fd1;
	mul.wide.s32 	%rd19, %r284, 8;
	add.s64 	%rd20, %rd5, %rd19;
	st.global.f64 	[%rd20], %fd54;
$L__BB2_24:
	add.s32 	%r284, %r284, 128;
	add.s32 	%r283, %r283, 128;
	add.s32 	%r282, %r282, 1;
	setp.eq.s32 	%p26, %r282, 0;
	@%p26 bra 	$L__BB2_25;
	bra.uni 	$L__BB2_22;
$L__BB2_25:
	ret;

}
	// .globl	_ZN3cub18CUB_300001_SM_10006detail9transform16transform_kernelINS2_10policy_hubILb1EN4cuda3std3__45tupleIJN6thrust24THRUST_300001_SM_1000_NS17counting_iteratorIiNSA_11use_defaultESC_SC_EEEEEE10policy1000El8fillRandNSA_6detail15normal_iteratorINSA_10device_ptrIdEEEEJSD_EEEvT0_iT1_T2_DpNS2_10kernel_argIT3_EE
.visible .entry _ZN3cub18CUB_300001_SM_10006detail9transform16transform_kernelINS2_10policy_hubILb1EN4cuda3std3__45tupleIJN6thrust24THRUST_300001_SM_1000_NS17counting_iteratorIiNSA_11use_defaultESC_SC_EEEEEE10policy1000El8fillRandNSA_6detail15normal_iteratorINSA_10device_ptrIdEEEEJSD_EEEvT0_iT1_T2_DpNS2_10kernel_argIT3_EE(
	.param .u64 _ZN3cub18CUB_300001_SM_10006detail9transform16transform_kernelINS2_10policy_hubILb1EN4cuda3std3__45tupleIJN6thrust24THRUST_300001_SM_1000_NS17counting_iteratorIiNSA_11use_defaultESC_SC_EEEEEE10policy1000El8fillRandNSA_6detail15normal_iteratorINSA_10device_ptrIdEEEEJSD_EEEvT0_iT1_T2_DpNS2_10kernel_argIT3_EE_param_0,
	.param .u32 _ZN3cub18CUB_300001_SM_10006detail9transform16transform_kernelINS2_10policy_hubILb1EN4cuda3std3__45tupleIJN6thrust24THRUST_300001_SM_1000_NS17counting_iteratorIiNSA_11use_defaultESC_SC_EEEEEE10policy1000El8fillRandNSA_6detail15normal_iteratorINSA_10device_ptrIdEEEEJSD_EEEvT0_iT1_T2_DpNS2_10kernel_argIT3_EE_param_1,
	.param .align 8 .b8 _ZN3cub18CUB_300001_SM_10006detail9transform16transform_kernelINS2_10policy_hubILb1EN4cuda3std3__45tupleIJN6thrust24THRUST_300001_SM_1000_NS17counting_iteratorIiNSA_11use_defaultESC_SC_EEEEEE10policy1000El8fillRandNSA_6detail15normal_iteratorINSA_10device_ptrIdEEEEJSD_EEEvT0_iT1_T2_DpNS2_10kernel_argIT3_EE_param_2[24],
	.param .align 8 .b8 _ZN3cub18CUB_300001_SM_10006detail9transform16transform_kernelINS2_10policy_hubILb1EN4cuda3std3__45tupleIJN6thrust24THRUST_300001_SM_1000_NS17counting_iteratorIiNSA_11use_defaultESC_SC_EEEEEE10policy1000El8fillRandNSA_6detail15normal_iteratorINSA_10device_ptrIdEEEEJSD_EEEvT0_iT1_T2_DpNS2_10kernel_argIT3_EE_param_3[8],
	.param .align 8 .b8 _ZN3cub18CUB_300001_SM_10006detail9transform16transform_kernelINS2_10policy_hubILb1EN4cuda3std3__45tupleIJN6thrust24THRUST_300001_SM_1000_NS17counting_iteratorIiNSA_11use_defaultESC_SC_EEEEEE10policy1000El8fillRandNSA_6detail15normal_iteratorINSA_10device_ptrIdEEEEJSD_EEEvT0_iT1_T2_DpNS2_10kernel_argIT3_EE_param_4[16]
)
.maxntid 128
{
	.reg .pred 	%p<27>;
	.reg .b32 	%r<287>;
	.reg .b64 	%rd<27>;
	.reg .b64 	%fd<55>;

	ld.param.f64 	%fd1, [_ZN3cub18CUB_300001_SM_10006detail9transform16transform_kernelINS2_10policy_hubILb1EN4cuda3std3__45tupleIJN6thrust24THRUST_300001_SM_1000_NS17counting_iteratorIiNSA_11use_defaultESC_SC_EEEEEE10policy1000El8fillRandNSA_6detail15normal_iteratorINSA_10device_ptrIdEEEEJSD_EEEvT0_iT1_T2_DpNS2_10kernel_argIT3_EE_param_2];
	ld.param.f64 	%fd2, [_ZN3cub18CUB_300001_SM_10006detail9transform16transform_kernelINS2_10policy_hubILb1EN4cuda3std3__45tupleIJN6thrust24THRUST_300001_SM_1000_NS17counting_iteratorIiNSA_11use_defaultESC_SC_EEEEEE10policy1000El8fillRandNSA_6detail15normal_iteratorINSA_10device_ptrIdEEEEJSD_EEEvT0_iT1_T2_DpNS2_10kernel_argIT3_EE_param_2+8];
	ld.param.u32 	%r1, [_ZN3cub18CUB_300001_SM_10006detail9transform16transform_kernelINS2_10policy_hubILb1EN4cuda3std3__45tupleIJN6thrust24THRUST_300001_SM_1000_NS17counting_iteratorIiNSA_11use_defaultESC_SC_EEEEEE10policy1000El8fillRandNSA_6detail15normal_iteratorINSA_10device_ptrIdEEEEJSD_EEEvT0_iT1_T2_DpNS2_10kernel_argIT3_EE_param_4];
	ld.param.u64 	%rd8, [_ZN3cub18CUB_300001_SM_10006detail9transform16transform_kernelINS2_10policy_hubILb1EN4cuda3std3__45tupleIJN6thrust24THRUST_300001_SM_1000_NS17counting_iteratorIiNSA_11use_defaultESC_SC_EEEEEE10policy1000El8fillRandNSA_6detail15normal_iteratorINSA_10device_ptrIdEEEEJSD_EEEvT0_iT1_T2_DpNS2_10kernel_argIT3_EE_param_0];
	ld.param.u64 	%rd9, [_ZN3cub18CUB_300001_SM_10006detail9transform16transform_kernelINS2_10policy_hubILb1EN4cuda3std3__45tupleIJN6thrust24THRUST_300001_SM_1000_NS17counting_iteratorIiNSA_11use_defaultESC_SC_EEEEEE10policy1000El8fillRandNSA_6detail15normal_iteratorINSA_10device_ptrIdEEEEJSD_EEEvT0_iT1_T2_DpNS2_10kernel_argIT3_EE_param_3];
	ld.param.u32 	%r49, [_ZN3cub18CUB_300001_SM_10006detail9transform16transform_kernelINS2_10policy_hubILb1EN4cuda3std3__45tupleIJN6thrust24THRUST_300001_SM_1000_NS17counting_iteratorIiNSA_11use_defaultESC_SC_EEEEEE10policy1000El8fillRandNSA_6detail15normal_iteratorINSA_10device_ptrIdEEEEJSD_EEEvT0_iT1_T2_DpNS2_10kernel_argIT3_EE_param_1];
	cvta.to.global.u64 	%rd1, %rd9;
	shl.b32 	%r50, %r49, 7;
	mov.u32 	%r51, %ctaid.x;
	cvt.u64.u32 	%rd10, %r51;
	cvt.s64.s32 	%rd11, %r50;
	mul.lo.s64 	%rd2, %rd11, %rd10;
	sub.s64 	%rd12, %rd8, %rd2;
	min.s64 	%rd13, %rd12, %rd11;
	cvt.u32.u64 	%r2, %rd13;
	cvt.u32.u64 	%r3, %rd2;
	setp.eq.s32 	%p1, %r50, %r2;
	@%p1 bra 	$L__BB3_18;
	setp.lt.s32 	%p2, %r49, 1;
	@%p2 bra 	$L__BB3_25;
	mov.u32 	%r4, %tid.x;
	sub.f64 	%fd3, %fd2, %fd1;
	and.b32  	%r5, %r49, 3;
	setp.lt.u32 	%p3, %r49, 4;
	mov.b32 	%r283, 0;
	@%p3 bra 	$L__BB3_13;
	and.b32  	%r283, %r49, 2147483644;
	neg.s32 	%r278, %r283;
	add.s32 	%r277, %r4, 256;
	add.s32 	%r53, %r1, %r4;
	add.s32 	%r276, %r53, %r3;
	shl.b64 	%rd14, %rd2, 3;
	add.s64 	%rd15, %rd14, %rd1;
	add.s64 	%rd3, %rd15, 2048;
	mov.u32 	%r275, %r4;
$L__BB3_4:
	mul.wide.s32 	%rd16, %r275, 8;
	add.s64 	%rd5, %rd3, %rd16;
	add.s32 	%r54, %r277, -256;
	setp.ge.s32 	%p4, %r54, %r2;
	@%p4 bra 	$L__BB3_6;
	cvt.rn.f64.s32 	%fd5, %r276;
	mul.f64 	%fd6, %fd5, 0d40F86A0000000000;
	cvt.rzi.u32.f64 	%r55, %fd6;
	mul.hi.u32 	%r56, %r55, 3;
	sub.s32 	%r57, %r55, %r56;
	shr.u32 	%r58, %r57, 1;
	add.s32 	%r59, %r58, %r56;
	shr.u32 	%r60, %r59, 30;
	mul.lo.s32 	%r61, %r60, 2147483647;
	sub.s32 	%r62, %r55, %r61;
	max.u32 	%r63, %r62, 1;
	mul.hi.u32 	%r64, %r63, 1581746633;
	shr.u32 	%r65, %r64, 14;
	mul.lo.s32 	%r66, %r65, 44488;
	sub.s32 	%r67, %r63, %r66;
	mul.lo.s32 	%r68, %r67, 48271;
	mul.lo.s32 	%r69, %r65, 3399;
	setp.lt.u32 	%p5, %r68, %r69;
	xor.b32  	%r70, %r69, 2147483647;
	neg.s32 	%r71, %r69;
	selp.b32 	%r72, %r70, %r71, %p5;
	add.s32 	%r73, %r68, %r72;
	add.s32 	%r74, %r73, -1;
	cvt.rn.f64.u32 	%fd7, %r74;
	div.rn.f64 	%fd8, %fd7, 0d41DFFFFFFF800000;
	fma.rn.f64 	%fd9, %fd3, %fd8, %fd1;
	st.global.f64 	[%rd5+-2048], %fd9;
$L__BB3_6:
	add.s32 	%r75, %r277, -128;
	setp.ge.s32 	%p6, %r75, %r2;
	@%p6 bra 	$L__BB3_8;
	add.s32 	%r76, %r276, 128;
	cvt.rn.f64.s32 	%fd10, %r76;
	mul.f64 	%fd11, %fd10, 0d40F86A0000000000;
	cvt.rzi.u32.f64 	%r77, %fd11;
	mul.hi.u32 	%r78, %r77, 3;
	sub.s32 	%r79, %r77, %r78;
	shr.u32 	%r80, %r79, 1;
	add.s32 	%r81, %r80, %r78;
	shr.u32 	%r82, %r81, 30;
	mul.lo.s32 	%r83, %r82, 2147483647;
	sub.s32 	%r84, %r77, %r83;
	max.u32 	%r85, %r84, 1;
	mul.hi.u32 	%r86, %r85, 1581746633;
	shr.u32 	%r87, %r86, 14;
	mul.lo.s32 	%r88, %r87, 44488;
	sub.s32 	%r89, %r85, %r88;
	mul.lo.s32 	%r90, %r89, 48271;
	mul.lo.s32 	%r91, %r87, 3399;
	setp.lt.u32 	%p7, %r90, %r91;
	xor.b32  	%r92, %r91, 2147483647;
	neg.s32 	%r93, %r91;
	selp.b32 	%r94, %r92, %r93, %p7;
	add.s32 	%r95, %r90, %r94;
	add.s32 	%r96, %r95, -1;
	cvt.rn.f64.u32 	%fd12, %r96;
	div.rn.f64 	%fd13, %fd12, 0d41DFFFFFFF800000;
	fma.rn.f64 	%fd14, %fd3, %fd13, %fd1;
	st.global.f64 	[%rd5+-1024], %fd14;
$L__BB3_8:
	setp.ge.s32 	%p8, %r277, %r2;
	@%p8 bra 	$L__BB3_10;
	add.s32 	%r97, %r276, 256;
	cvt.rn.f64.s32 	%fd15, %r97;
	mul.f64 	%fd16, %fd15, 0d40F86A0000000000;
	cvt.rzi.u32.f64 	%r98, %fd16;
	mul.hi.u32 	%r99, %r98, 3;
	sub.s32 	%r100, %r98, %r99;
	shr.u32 	%r101, %r100, 1;
	add.s32 	%r102, %r101, %r99;
	shr.u32 	%r103, %r102, 30;
	mul.lo.s32 	%r104, %r103, 2147483647;
	sub.s32 	%r105, %r98, %r104;
	max.u32 	%r106, %r105, 1;
	mul.hi.u32 	%r107, %r106, 1581746633;
	shr.u32 	%r108, %r107, 14;
	mul.lo.s32 	%r109, %r108, 44488;
	sub.s32 	%r110, %r106, %r109;
	mul.lo.s32 	%r111, %r110, 48271;
	mul.lo.s32 	%r112, %r108, 3399;
	setp.lt.u32 	%p9, %r111, %r112;
	xor.b32  	%r113, %r112, 2147483647;
	neg.s32 	%r114, %r112;
	selp.b32 	%r115, %r113, %r114, %p9;
	add.s32 	%r116, %r111, %r115;
	add.s32 	%r117, %r116, -1;
	cvt.rn.f64.u32 	%fd17, %r117;
	div.rn.f64 	%fd18, %fd17, 0d41DFFFFFFF800000;
	fma.rn.f64 	%fd19, %fd3, %fd18, %fd1;
	st.global.f64 	[%rd5], %fd19;
$L__BB3_10:
	add.s32 	%r118, %r277, 128;
	setp.ge.s32 	%p10, %r118, %r2;
	@%p10 bra 	$L__BB3_12;
	add.s32 	%r119, %r276, 384;
	cvt.rn.f64.s32 	%fd20, %r119;
	mul.f64 	%fd21, %fd20, 0d40F86A0000000000;
	cvt.rzi.u32.f64 	%r120, %fd21;
	mul.hi.u32 	%r121, %r120, 3;
	sub.s32 	%r122, %r120, %r121;
	shr.u32 	%r123, %r122, 1;
	add.s32 	%r124, %r123, %r121;
	shr.u32 	%r125, %r124, 30;
	mul.lo.s32 	%r126, %r125, 2147483647;
	sub.s32 	%r127, %r120, %r126;
	max.u32 	%r128, %r127, 1;
	mul.hi.u32 	%r129, %r128, 1581746633;
	shr.u32 	%r130, %r129, 14;
	mul.lo.s32 	%r131, %r130, 44488;
	sub.s32 	%r132, %r128, %r131;
	mul.lo.s32 	%r133, %r132, 48271;
	mul.lo.s32 	%r134, %r130, 3399;
	setp.lt.u32 	%p11, %r133, %r134;
	xor.b32  	%r135, %r134, 2147483647;
	neg.s32 	%r136, %r134;
	selp.b32 	%r137, %r135, %r136, %p11;
	add.s32 	%r138, %r133, %r137;
	add.s32 	%r139, %r138, -1;
	cvt.rn.f64.u32 	%fd22, %r139;
	div.rn.f64 	%fd23, %fd22, 0d41DFFFFFFF800000;
	fma.rn.f64 	%fd24, %fd3, %fd23, %fd1;
	st.global.f64 	[%rd5+1024], %fd24;
$L__BB3_12:
	add.s32 	%r278, %r278, 4;
	add.s32 	%r277, %r277, 512;
	add.s32 	%r276, %r276, 512;
	add.s32 	%r275, %r275, 512;
	setp.eq.s32 	%p12, %r278, 0;
	@%p12 bra 	$L__BB3_13;
	bra.uni 	$L__BB3_4;
$L__BB3_13:
	setp.eq.s32 	%p13, %r5, 0;
	@%p13 bra 	$L__BB3_25;
	shl.b64 	%rd17, %rd2, 3;
	add.s64 	%rd7, %rd1, %rd17;
	shl.b32 	%r140, %r283, 7;
	add.s32 	%r286, %r4, %r140;
	add.s32 	%r141, %r1, %r4;
	add.s32 	%r142, %r141, %r3;
	add.s32 	%r285, %r142, %r140;
	neg.s32 	%r284, %r5;
$L__BB3_15:
	.pragma "nounroll";
	setp.ge.s32 	%p14, %r286, %r2;
	@%p14 bra 	$L__BB3_17;
	cvt.rn.f64.s32 	%fd25, %r285;
	mul.f64 	%fd26, %fd25, 0d40F86A0000000000;
	cvt.rzi.u32.f64 	%r143, %fd26;
	mul.hi.u32 	%r144, %r143, 3;
	sub.s32 	%r145, %r143, %r144;
	shr.u32 	%r146, %r145, 1;
	add.s32 	%r147, %r146, %r144;
	shr.u32 	%r148, %r147, 30;
	mul.lo.s32 	%r149, %r148, 2147483647;
	sub.s32 	%r150, %r143, %r149;
	max.u32 	%r151, %r150, 1;
	mul.hi.u32 	%r152, %r151, 1581746633;
	shr.u32 	%r153, %r152, 14;
	mul.lo.s32 	%r154, %r153, 44488;
	sub.s32 	%r155, %r151, %r154;
	mul.lo.s32 	%r156, %r155, 48271;
	mul.lo.s32 	%r157, %r153, 3399;
	setp.lt.u32 	%p15, %r156, %r157;
	xor.b32  	%r158, %r157, 2147483647;
	neg.s32 	%r159, %r157;
	selp.b32 	%r160, %r158, %r159, %p15;
	add.s32 	%r161, %r156, %r160;
	add.s32 	%r162, %r161, -1;
	cvt.rn.f64.u32 	%fd27, %r162;
	div.rn.f64 	%fd28, %fd27, 0d41DFFFFFFF800000;
	fma.rn.f64 	%fd29, %fd3, %fd28, %fd1;
	mul.wide.s32 	%rd18, %r286, 8;
	add.s64 	%rd19, %rd7, %rd18;
	st.global.f64 	[%rd19], %fd29;
$L__BB3_17:
	add.s32 	%r286, %r286, 128;
	add.s32 	%r285, %r285, 128;
	add.s32 	%r284, %r284, 1;
	setp.ne.s32 	%p16, %r284, 0;
	@%p16 bra 	$L__BB3_15;
	bra.uni 	$L__BB3_25;
$L__BB3_18:
	setp.lt.s32 	%p17, %r49, 1;
	@%p17 bra 	$L__BB3_25;
	mov.u32 	%r10, %tid.x;
	sub.f64 	%fd4, %fd2, %fd1;
	and.b32  	%r11, %r49, 3;
	setp.lt.u32 	%p18, %r49, 4;
	mov.b32 	%r279, 0;
	@%p18 bra 	$L__BB3_22;
	and.b32  	%r279, %r49, 2147483644;
	neg.s32 	%r274, %r279;
	shl.b64 	%rd20, %rd2, 3;
	add.s64 	%rd21, %rd20, %rd1;
	add.s64 	%rd4, %rd21, 2048;
	add.s32 	%r164, %r1, %r10;
	add.s32 	%r165, %r164, %r3;
	add.s32 	%r272, %r165, 256;
	mov.u32 	%r273, %r10;
$L__BB3_21:
	mul.wide.s32 	%rd22, %r273, 8;
	add.s64 	%rd23, %rd4, %rd22;
	add.s32 	%r166, %r272, -256;
	cvt.rn.f64.s32 	%fd30, %r166;
	mul.f64 	%fd31, %fd30, 0d40F86A0000000000;
	cvt.rzi.u32.f64 	%r167, %fd31;
	mul.hi.u32 	%r168, %r167, 3;
	sub.s32 	%r169, %r167, %r168;
	shr.u32 	%r170, %r169, 1;
	add.s32 	%r171, %r170, %r168;
	shr.u32 	%r172, %r171, 30;
	mul.lo.s32 	%r173, %r172, 2147483647;
	sub.s32 	%r174, %r167, %r173;
	max.u32 	%r175, %r174, 1;
	mul.hi.u32 	%r176, %r175, 1581746633;
	shr.u32 	%r177, %r176, 14;
	mul.lo.s32 	%r178, %r177, 44488;
	sub.s32 	%r179, %r175, %r178;
	mul.lo.s32 	%r180, %r179, 48271;
	mul.lo.s32 	%r181, %r177, 3399;
	setp.lt.u32 	%p19, %r180, %r181;
	xor.b32  	%r182, %r181, 2147483647;
	neg.s32 	%r183, %r181;
	selp.b32 	%r184, %r182, %r183, %p19;
	add.s32 	%r185, %r180, %r184;
	add.s32 	%r186, %r185, -1;
	cvt.rn.f64.u32 	%fd32, %r186;
	div.rn.f64 	%fd33, %fd32, 0d41DFFFFFFF800000;
	fma.rn.f64 	%fd34, %fd4, %fd33, %fd1;
	st.global.f64 	[%rd23+-2048], %fd34;
	add.s32 	%r187, %r272, -128;
	cvt.rn.f64.s32 	%fd35, %r187;
	mul.f64 	%fd36, %fd35, 0d40F86A0000000000;
	cvt.rzi.u32.f64 	%r188, %fd36;
	mul.hi.u32 	%r189, %r188, 3;
	sub.s32 	%r190, %r188, %r189;
	shr.u32 	%r191, %r190, 1;
	add.s32 	%r192, %r191, %r189;
	shr.u32 	%r193, %r192, 30;
	mul.lo.s32 	%r194, %r193, 2147483647;
	sub.s32 	%r195, %r188, %r194;
	max.u32 	%r196, %r195, 1;
	mul.hi.u32 	%r197, %r196, 1581746633;
	shr.u32 	%r198, %r197, 14;
	mul.lo.s32 	%r199, %r198, 44488;
	sub.s32 	%r200, %r196, %r199;
	mul.lo.s32 	%r201, %r200, 48271;
	mul.lo.s32 	%r202, %r198, 3399;
	setp.lt.u32 	%p20, %r201, %r202;
	xor.b32  	%r203, %r202, 2147483647;
	neg.s32 	%r204, %r202;
	selp.b32 	%r205, %r203, %r204, %p20;
	add.s32 	%r206, %r201, %r205;
	add.s32 	%r207, %r206, -1;
	cvt.rn.f64.u32 	%fd37, %r207;
	div.rn.f64 	%fd38, %fd37, 0d41DFFFFFFF800000;
	fma.rn.f64 	%fd39, %fd4, %fd38, %fd1;
	st.global.f64 	[%rd23+-1024], %fd39;
	add.s32 	%r208, %r272, 128;
	cvt.rn.f64.s32 	%fd40, %r272;
	mul.f64 	%fd41, %fd40, 0d40F86A0000000000;
	cvt.rzi.u32.f64 	%r209, %fd41;
	mul.hi.u32 	%r210, %r209, 3;
	sub.s32 	%r211, %r209, %r210;
	shr.u32 	%r212, %r211, 1;
	add.s32 	%r213, %r212, %r210;
	shr.u32 	%r214, %r213, 30;
	mul.lo.s32 	%r215, %r214, 2147483647;
	sub.s32 	%r216, %r209, %r215;
	max.u32 	%r217, %r216, 1;
	mul.hi.u32 	%r218, %r217, 1581746633;
	shr.u32 	%r219, %r218, 14;
	mul.lo.s32 	%r220, %r219, 44488;
	sub.s32 	%r221, %r217, %r220;
	mul.lo.s32 	%r222, %r221, 48271;
	mul.lo.s32 	%r223, %r219, 3399;
	setp.lt.u32 	%p21, %r222, %r223;
	xor.b32  	%r224, %r223, 2147483647;
	neg.s32 	%r225, %r223;
	selp.b32 	%r226, %r224, %r225, %p21;
	add.s32 	%r227, %r222, %r226;
	add.s32 	%r228, %r227, -1;
	cvt.rn.f64.u32 	%fd42, %r228;
	div.rn.f64 	%fd43, %fd42, 0d41DFFFFFFF800000;
	fma.rn.f64 	%fd44, %fd4, %fd43, %fd1;
	st.global.f64 	[%rd23], %fd44;
	cvt.rn.f64.s32 	%fd45, %r208;
	mul.f64 	%fd46, %fd45, 0d40F86A0000000000;
	cvt.rzi.u32.f64 	%r229, %fd46;
	mul.hi.u32 	%r230, %r229, 3;
	sub.s32 	%r231, %r229, %r230;
	shr.u32 	%r232, %r231, 1;
	add.s32 	%r233, %r232, %r230;
	shr.u32 	%r234, %r233, 30;
	mul.lo.s32 	%r235, %r234, 2147483647;
	sub.s32 	%r236, %r229, %r235;
	max.u32 	%r237, %r236, 1;
	mul.hi.u32 	%r238, %r237, 1581746633;
	shr.u32 	%r239, %r238, 14;
	mul.lo.s32 	%r240, %r239, 44488;
	sub.s32 	%r241, %r237, %r240;
	mul.lo.s32 	%r242, %r241, 48271;
	mul.lo.s32 	%r243, %r239, 3399;
	setp.lt.u32 	%p22, %r242, %r243;
	xor.b32  	%r244, %r243, 2147483647;
	neg.s32 	%r245, %r243;
	selp.b32 	%r246, %r244, %r245, %p22;
	add.s32 	%r247, %r242, %r246;
	add.s32 	%r248, %r247, -1;
	cvt.rn.f64.u32 	%fd47, %r248;
	div.rn.f64 	%fd48, %fd47, 0d41DFFFFFFF800000;
	fma.rn.f64 	%fd49, %fd4, %fd48, %fd1;
	st.global.f64 	[%rd23+1024], %fd49;
	add.s32 	%r274, %r274, 4;
	add.s32 	%r273, %r273, 512;
	add.s32 	%r272, %r272, 512;
	setp.eq.s32 	%p23, %r274, 0;
	@%p23 bra 	$L__BB3_22;
	bra.uni 	$L__BB3_21;
$L__BB3_22:
	setp.eq.s32 	%p24, %r11, 0;
	@%p24 bra 	$L__BB3_25;
	shl.b64 	%rd24, %rd2, 3;
	add.s64 	%rd6, %rd1, %rd24;
	shl.b32 	%r249, %r279, 7;
	add.s32 	%r282, %r10, %r249;
	add.s32 	%r250, %r1, %r10;
	add.s32 	%r251, %r250, %r3;
	add.s32 	%r281, %r251, %r249;
	neg.s32 	%r280, %r11;
$L__BB3_24:
	.pragma "nounroll";
	mul.wide.s32 	%rd25, %r282, 8;
	add.s64 	%rd26, %rd6, %rd25;
	cvt.rn.f64.s32 	%fd50, %r281;
	mul.f64 	%fd51, %fd50, 0d40F86A0000000000;
	cvt.rzi.u32.f64 	%r252, %fd51;
	mul.hi.u32 	%r253, %r252, 3;
	sub.s32 	%r254, %r252, %r253;
	shr.u32 	%r255, %r254, 1;
	add.s32 	%r256, %r255, %r253;
	shr.u32 	%r257, %r256, 30;
	mul.lo.s32 	%r258, %r257, 2147483647;
	sub.s32 	%r259, %r252, %r258;
	max.u32 	%r260, %r259, 1;
	mul.hi.u32 	%r261, %r260, 1581746633;
	shr.u32 	%r262, %r261, 14;
	mul.lo.s32 	%r263, %r262, 44488;
	sub.s32 	%r264, %r260, %r263;
	mul.lo.s32 	%r265, %r264, 48271;
	mul.lo.s32 	%r266, %r262, 3399;
	setp.lt.u32 	%p25, %r265, %r266;
	xor.b32  	%r267, %r266, 2147483647;
	neg.s32 	%r268, %r266;
	selp.b32 	%r269, %r267, %r268, %p25;
	add.s32 	%r270, %r265, %r269;
	add.s32 	%r271, %r270, -1;
	cvt.rn.f64.u32 	%fd52, %r271;
	div.rn.f64 	%fd53, %fd52, 0d41DFFFFFFF800000;
	fma.rn.f64 	%fd54, %fd4, %fd53, %fd1;
	st.global.f64 	[%rd26], %fd54;
	add.s32 	%r282, %r282, 128;
	add.s32 	%r281, %r281, 128;
	add.s32 	%r280, %r280, 1;
	setp.eq.s32 	%p26, %r280, 0;
	@%p26 bra 	$L__BB3_25;
	bra.uni 	$L__BB3_24;
$L__BB3_25:
	ret;

}


// ===== COMPILED SASS (sm_100) =====

	.target	sm_100

	.elftype	@"ET_EXEC"


//--------------------- .note.nv.tkinfo           --------------------------
	.section	.note.nv.tkinfo,"",@"SHT_NOTE"
	.sectionflags	@"SHF_NOTE_NV_TKINFO"
	.tkinfo
        /*0018*/ 	.word	0x00000002
        /*0030*/ 	.string	""
        /*0030*/ 	.string	"ptxas"
        /*0030*/ 	.string	"Cuda compilation tools, release 13.0, V13.0.88"
        /*0030*/ 	.string	"Build cuda_13.0.r13.0/compiler.36424714_0"
        /*0030*/ 	.string	"-arch sm_100 -m 64 "



//--------------------- .note.nv.cuinfo           --------------------------
	.section	.note.nv.cuinfo,"",@"SHT_NOTE"
	.sectionflags	@"SHF_NOTE_NV_CUINFO"
        /*0018*/ 	.short	0x0002
        /*001a*/ 	.short	0x0064
        /*001c*/ 	.short	0x0082
	.zero		2


//--------------------- .nv.info                  --------------------------
	.section	.nv.info,"",@"SHT_CUDA_INFO"
	.align	4


	//----- nvinfo : EIATTR_REGCOUNT
	.align		4
        /*0000*/ 	.byte	0x04, 0x2f
        /*0002*/ 	.short	(.L_44 - .L_43)
	.align		4
.L_43:
        /*0004*/ 	.word	index@(_ZN3cub18CUB_300001_SM_10006detail11EmptyKernelIvEEvv)
        /*0008*/ 	.word	0x00000004


	//----- nvinfo : EIATTR_FRAME_SIZE
	.align		4
.L_44:
        /*000c*/ 	.byte	0x04, 0x11
        /*000e*/ 	.short	(.L_46 - .L_45)
	.align		4
.L_45:
        /*0010*/ 	.word	index@(_ZN3cub18CUB_300001_SM_10006detail11EmptyKernelIvEEvv)
        /*0014*/ 	.word	0x00000000


	//----- nvinfo : EIATTR_REGCOUNT
	.align		4
.L_46:
        /*0018*/ 	.byte	0x04, 0x2f
        /*001a*/ 	.short	(.L_48 - .L_47)
	.align		4
.L_47:
        /*001c*/ 	.word	index@(_ZN3cub18CUB_300001_SM_10006detail8for_each13static_kernelINS2_12policy_hub_t12policy_500_tEmN6thrust24THRUST_300001_SM_1000_NS8cuda_cub20__uninitialized_fill7functorINS7_10device_ptrIdEEdEEEEvT0_T1_)
        /*0020*/ 	.word	0x00000009


	//----- nvinfo : EIATTR_FRAME_SIZE
	.align		4
.L_48:
        /*0024*/ 	.byte	0x04, 0x11
        /*0026*/ 	.short	(.L_50 - .L_49)
	.align		4
.L_49:
        /*0028*/ 	.word	index@(_ZN3cub18CUB_300001_SM_10006detail8for_each13static_kernelINS2_12policy_hub_t12policy_500_tEmN6thrust24THRUST_300001_SM_1000_NS8cuda_cub20__uninitialized_fill7functorINS7_10device_ptrIdEEdEEEEvT0_T1_)
        /*002c*/ 	.word	0x00000000


	//----- nvinfo : EIATTR_REGCOUNT
	.align		4
.L_50:
        /*0030*/ 	.byte	0x04, 0x2f
        /*0032*/ 	.short	(.L_52 - .L_51)
	.align		4
.L_51:
        /*0034*/ 	.word	index@(_ZN3cub18CUB_300001_SM_10006detail9transform16transform_kernelINS2_10policy_hubILb1EN4cuda3std3__45tupleIJN6thrust24THRUST_300001_SM_1000_NS17counting_iteratorIiNSA_11use_defaultESC_SC_EEEEEE10policy1000Ei8fillRandNSA_6detail15normal_iteratorINSA_10device_ptrIdEEEEJSD_EEEvT0_iT1_T2_DpNS2_10kernel_argIT3_EE)
        /*0038*/ 	.word	0x00000022


	//----- nvinfo : EIATTR_FRAME_SIZE
	.align		4
.L_52:
        /*003c*/ 	.byte	0x04, 0x11
        /*003e*/ 	.short	(.L_54 - .L_53)
	.align		4
.L_53:
        /*0040*/ 	.word	index@($__internal_1_$__cuda_sm20_div_rn_f64_full)
        /*0044*/ 	.word	0x00000000


	//----- nvinfo : EIATTR_FRAME_SIZE
	.align		4
.L_54:
        /*0048*/ 	.byte	0x04, 0x11
        /*004a*/ 	.short	(.L_56 - .L_55)
	.align		4
.L_55:
        /*004c*/ 	.word	index@(_ZN3cub18CUB_300001_SM_10006detail9transform16transform_kernelINS2_10policy_hubILb1EN4cuda3std3__45tupleIJN6thrust24THRUST_300001_SM_1000_NS17counting_iteratorIiNSA_11use_defaultESC_SC_EEEEEE10policy1000Ei8fillRandNSA_6detail15normal_iteratorINSA_10device_ptrIdEEEEJSD_EEEvT0_iT1_T2_DpNS2_10kernel_argIT3_EE)
        /*0050*/ 	.word	0x00000000


	//----- nvinfo : EIATTR_REGCOUNT
	.align		4
.L_56:
        /*0054*/ 	.byte	0x04, 0x2f
        /*0056*/ 	.short	(.L_58 - .L_57)
	.align		4
.L_57:
        /*0058*/ 	.word	index@(_ZN3cub18CUB_300001_SM_10006detail9transform16transform_kernelINS2_10policy_hubILb1EN4cuda3std3__45tupleIJN6thrust24THRUST_300001_SM_1000_NS17counting_iteratorIiNSA_11use_defaultESC_SC_EEEEEE10policy1000El8fillRandNSA_6detail15normal_iteratorINSA_10device_ptrIdEEEEJSD_EEEvT0_iT1_T2_DpNS2_10kernel_argIT3_EE)
        /*005c*/ 	.word	0x00000022


	//----- nvinfo : EIATTR_FRAME_SIZE
	.align		4
.L_58:
        /*0060*/ 	.byte	0x04, 0x11
        /*0062*/ 	.short	(.L_60 - .L_59)
	.align		4
.L_59:
        /*0064*/ 	.word	index@($__internal_0_$__cuda_sm20_div_rn_f64_full)
        /*0068*/ 	.word	0x00000000


	//----- nvinfo : EIATTR_FRAME_SIZE
	.align		4
.L_60:
        /*006c*/ 	.byte	0x04, 0x11
        /*006e*/ 	.short	(.L_62 - .L_61)
	.align		4
.L_61:
        /*0070*/ 	.word	index@(_ZN3cub18CUB_300001_SM_10006detail9transform16transform_kernelINS2_10policy_hubILb1EN4cuda3std3__45tupleIJN6thrust24THRUST_300001_SM_1000_NS17counting_iteratorIiNSA_11use_defaultESC_SC_EEEEEE10policy1000El8fillRandNSA_6detail15normal_iteratorINSA_10device_ptrIdEEEEJSD_EEEvT0_iT1_T2_DpNS2_10kernel_argIT3_EE)
        /*0074*/ 	.word	0x00000000


	//----- nvinfo : EIATTR_MIN_STACK_SIZE
	.align		4
.L_62:
        /*0078*/ 	.byte	0x04, 0x12
        /*007a*/ 	.short	(.L_64 - .L_63)
	.align		4
.L_63:
        /*007c*/ 	.word	index@(_ZN3cub18CUB_300001_SM_10006detail9transform16transform_kernelINS2_10policy_hubILb1EN4cuda3std3__45tupleIJN6thrust24THRUST_300001_SM_1000_NS17counting_iteratorIiNSA_11use_defaultESC_SC_EEEEEE10policy1000El8fillRandNSA_6detail15normal_iteratorINSA_10device_ptrIdEEEEJSD_EEEvT0_iT1_T2_DpNS2_10kernel_argIT3_EE)
        /*0080*/ 	.word	0x00000000


	//----- nvinfo : EIATTR_MIN_STACK_SIZE
	.align		4
.L_64:
        /*0084*/ 	.byte	0x04, 0x12
        /*0086*/ 	.short	(.L_66 - .L_65)
	.align		4
.L_65:
        /*0088*/ 	.word	index@(_ZN3cub18CUB_300001_SM_10006detail9transform16transform_kernelINS2_10policy_hubILb1EN4cuda3std3__45tupleIJN6thrust24THRUST_300001_SM_1000_NS17counting_iteratorIiNSA_11use_defaultESC_SC_EEEEEE10policy1000Ei8fillRandNSA_6detail15normal_iteratorINSA_10device_ptrIdEEEEJSD_EEEvT0_iT1_T2_DpNS2_10kernel_argIT3_EE)
        /*008c*/ 	.word	0x00000000


	//----- nvinfo : EIATTR_MIN_STACK_SIZE
	.align		4
.L_66:
        /*0090*/ 	.byte	0x04, 0x12
        /*0092*/ 	.short	(.L_68 - .L_67)
	.align		4
.L_67:
        /*0094*/ 	.word	index@(_ZN3cub18CUB_300001_SM_10006detail8for_each13static_kernelINS2_12policy_hub_t12policy_500_tEmN6thrust24THRUST_300001_SM_1000_NS8cuda_cub20__uninitialized_fill7functorINS7_10device_ptrIdEEdEEEEvT0_T1_)
        /*0098*/ 	.word	0x00000000


	//----- nvinfo : EIATTR_MIN_STACK_SIZE
	.align		4
.L_68:
        /*009c*/ 	.byte	0x04, 0x12
        /*009e*/ 	.short	(.L_70 - .L_69)
	.align		4
.L_69:
        /*00a0*/ 	.word	index@(_ZN3cub18CUB_300001_SM_10006detail11EmptyKernelIvEEvv)
        /*00a4*/ 	.word	0x00000000
.L_70:


//--------------------- .nv.compat                --------------------------
	.section	.nv.compat,"",@"SHT_CUDA_COMPAT_INFO"
	.align	4
        /*0000*/ 	.byte	0x02, 0x09, 0x00, 0x00, 0x02, 0x02, 0x01, 0x00, 0x02, 0x05, 0x05, 0x00, 0x03, 0x07, 0x01, 0x01
        /*0010*/ 	.byte	0x02, 0x03, 0x00, 0x00, 0x02, 0x06, 0x01, 0x00, 0x04, 0x0b, 0x08, 0x00, 0x01, 0x00, 0x00, 0x00
        /*0020*/ 	.byte	0x00, 0x00, 0x00, 0x00


//--------------------- .nv.info._ZN3cub18CUB_300001_SM_10006detail9transform16transform_kernelINS2_10policy_hubILb1EN4cuda3std3__45tupleIJN6thrust24THRUST_300001_SM_1000_NS17counting_iteratorIiNSA_11use_defaultESC_SC_EEEEEE10policy1000El8fillRandNSA_6detail15normal_iteratorINSA_10device_ptrIdEEEEJSD_EEEvT0_iT1_T2_DpNS2_10kernel_argIT3_EE --------------------------
	.section	.nv.info._ZN3cub18CUB_300001_SM_10006detail9transform16transform_kernelINS2_10policy_hubILb1EN4cuda3std3__45tupleIJN6thrust24THRUST_300001_SM_1000_NS17counting_iteratorIiNSA_11use_defaultESC_SC_EEEEEE10policy1000El8fillRandNSA_6detail15normal_iteratorINSA_10device_ptrIdEEEEJSD_EEEvT0_iT1_T2_DpNS2_10kernel_argIT3_EE,"",@"SHT_CUDA_INFO"
	.sectionflags	@""
	.align	4


	//----- nvinfo : EIATTR_CUDA_API_VERSION
	.align		4
        /*0000*/ 	.byte	0x04, 0x37
        /*0002*/ 	.short	(.L_72 - .L_71)
.L_71:
        /*0004*/ 	.word	0x00000082


	//----- nvinfo : EIATTR_KPARAM_INFO
	.align		4
.L_72:
        /*0008*/ 	.byte	0x04, 0x17
        /*000a*/ 	.short	(.L_74 - .L_73)
.L_73:
        /*000c*/ 	.word	0x00000000
        /*0010*/ 	.short	0x0004
        /*0012*/ 	.short	0x0030
        /*0014*/ 	.byte	0x00, 0xf0, 0x41, 0x00


	//----- nvinfo : EIATTR_KPARAM_INFO
	.align		4
.L_74:
        /*0018*/ 	.byte	0x04, 0x17
        /*001a*/ 	.short	(.L_76 - .L_75)
.L_75:
        /*001c*/ 	.word	0x00000000
        /*0020*/ 	.short	0x0003
        /*0022*/ 	.short	0x0028
        /*0024*/ 	.byte	0x00, 0xf0, 0x21, 0x00


	//----- nvinfo : EIATTR_KPARAM_INFO
	.align		4
.L_76:
        /*0028*/ 	.byte	0x04, 0x17
        /*002a*/ 	.short	(.L_78 - .L_77)
.L_77:
        /*002c*/ 	.word	0x00000000
        /*0030*/ 	.short	0x0002
        /*0032*/ 	.short	0x0010
        /*0034*/ 	.byte	0x00, 0xf0, 0x61, 0x00


	//----- nvinfo : EIATTR_KPARAM_INFO
	.align		4
.L_78:
        /*0038*/ 	.byte	0x04, 0x17
        /*003a*/ 	.short	(.L_80 - .L_79)
.L_79:
        /*003c*/ 	.word	0x00000000
        /*0040*/ 	.short	0x0001
        /*0042*/ 	.short	0x0008
        /*0044*/ 	.byte	0x00, 0xf0, 0x11, 0x00


	//----- nvinfo : EIATTR_KPARAM_INFO
	.align		4
.L_80:
        /*0048*/ 	.byte	0x04, 0x17
        /*004a*/ 	.short	(.L_82 - .L_81)
.L_81:
        /*004c*/ 	.word	0x00000000
        /*0050*/ 	.short	0x0000
        /*0052*/ 	.short	0x0000
        /*0054*/ 	.byte	0x00, 0xf0, 0x21, 0x00


	//----- nvinfo : EIATTR_SPARSE_MMA_MASK
	.align		4
.L_82:
        /*0058*/ 	.byte	0x03, 0x50
        /*005a*/ 	.short	0x0000


	//----- nvinfo : EIATTR_MAXREG_COUNT
	.align		4
        /*005c*/ 	.byte	0x03, 0x1b
        /*005e*/ 	.short	0x00ff


	//----- nvinfo : EIATTR_MERCURY_ISA_VERSION
	.align		4
        /*0060*/ 	.byte	0x03, 0x5f
        /*0062*/ 	.short	0x0101


	//----- nvinfo : EIATTR_VRC_CTA_INIT_COUNT
	.align		4
        /*0064*/ 	.byte	0x02, 0x4a
	.zero		1
	.zero		1


	//----- nvinfo : EIATTR_EXIT_INSTR_OFFSETS
	.align		4
        /*0068*/ 	.byte	0x04, 0x1c
        /*006a*/ 	.short	(.L_84 - .L_83)


	//   ....[0]....
.L_83:
        /*006c*/ 	.word	0x00000150


	//   ....[1]....
        /*0070*/ 	.word	0x00000f00


	//   ....[2]....
        /*0074*/ 	.word	0x00001300


	//   ....[3]....
        /*0078*/ 	.word	0x00001330


	//   ....[4]....
        /*007c*/ 	.word	0x00001fa0


	//   ....[5]....
        /*0080*/ 	.word	0x00002330


	//----- nvinfo : EIATTR_MAX_THREADS
	.align		4
.L_84:
        /*0084*/ 	.byte	0x04, 0x05
        /*0086*/ 	.short	(.L_86 - .L_85)
.L_85:
        /*0088*/ 	.word	0x00000080
        /*008c*/ 	.word	0x00000001
        /*0090*/ 	.word	0x00000001


	//----- nvinfo : EIATTR_CRS_STACK_SIZE
	.align		4
.L_86:
        /*0094*/ 	.byte	0x04, 0x1e
        /*0096*/ 	.short	(.L_88 - .L_87)
.L_87:
        /*0098*/ 	.word	0x00000000


	//----- nvinfo : EIATTR_CBANK_PARAM_SIZE
	.align		4
.L_88:
        /*009c*/ 	.byte	0x03, 0x19
        /*009e*/ 	.short	0x0040


	//----- nvinfo : EIATTR_PARAM_CBANK
	.align		4
        /*00a0*/ 	.byte	0x04, 0x0a
        /*00a2*/ 	.short	(.L_90 - .L_89)
	.align		4
.L_89:
        /*00a4*/ 	.word	index@(.nv.constant0._ZN3cub18CUB_300001_SM_10006detail9transform16transform_kernelINS2_10policy_hubILb1EN4cuda3std3__45tupleIJN6thrust24THRUST_300001_SM_1000_NS17counting_iteratorIiNSA_11use_defaultESC_SC_EEEEEE10policy1000El8fillRandNSA_6detail15normal_iteratorINSA_10device_ptrIdEEEEJSD_EEEvT0_iT1_T2_DpNS2_10kernel_argIT3_EE)
        /*00a8*/ 	.short	0x0380
        /*00aa*/ 	.short	0x0040


	//----- nvinfo : EIATTR_SW_WAR
	.align		4
.L_90:
        /*00ac*/ 	.byte	0x04, 0x36
        /*00ae*/ 	.short	(.L_92 - .L_91)
.L_91:
        /*00b0*/ 	.word	0x00000008
.L_92:


//--------------------- .nv.info._ZN3cub18CUB_300001_SM_10006detail9transform16transform_kernelINS2_10policy_hubILb1EN4cuda3std3__45tupleIJN6thrust24THRUST_300001_SM_1000_NS17counting_iteratorIiNSA_11use_defaultESC_SC_EEEEEE10policy1000Ei8fillRandNSA_6detail15normal_iteratorINSA_10device_ptrIdEEEEJSD_EEEvT0_iT1_T2_DpNS2_10kernel_argIT3_EE --------------------------
	.section	.nv.info._ZN3cub18CUB_300001_SM_10006detail9transform16transform_kernelINS2_10policy_hubILb1EN4cuda3std3__45tupleIJN6thrust24THRUST_300001_SM_1000_NS17counting_iteratorIiNSA_11use_defaultESC_SC_EEEEEE10policy1000Ei8fillRandNSA_6detail15normal_iteratorINSA_10device_ptrIdEEEEJSD_EEEvT0_iT1_T2_DpNS2_10kernel_argIT3_EE,"",@"SHT_CUDA_INFO"
	.sectionflags	@""
	.align	4


	//----- nvinfo : EIATTR_CUDA_API_VERSION
	.align		4
        /*0000*/ 	.byte	0x04, 0x37
        /*0002*/ 	.short	(.L_94 - .L_93)
.L_93:
        /*0004*/ 	.word	0x00000082


	//----- nvinfo : EIATTR_KPARAM_INFO
	.align		4
.L_94:
        /*0008*/ 	.byte	0x04, 0x17
        /*000a*/ 	.short	(.L_96 - .L_95)
.L_95:
        /*000c*/ 	.word	0x00000000
        /*0010*/ 	.short	0x0004
        /*0012*/ 	.short	0x0028
        /*0014*/ 	.byte	0x00, 0xf0, 0x41, 0x00


	//----- nvinfo : EIATTR_KPARAM_INFO
	.align		4
.L_96:
        /*0018*/ 	.byte	0x04, 0x17
        /*001a*/ 	.short	(.L_98 - .L_97)
.L_97:
        /*001c*/ 	.word	0x00000000
        /*0020*/ 	.short	0x0003
        /*0022*/ 	.short	0x0020
        /*0024*/ 	.byte	0x00, 0xf0, 0x21, 0x00


	//----- nvinfo : EIATTR_KPARAM_INFO
	.align		4
.L_98:
        /*0028*/ 	.byte	0x04, 0x17
        /*002a*/ 	.short	(.L_100 - .L_99)
.L_99:
        /*002c*/ 	.word	0x00000000
        /*0030*/ 	.short	0x0002
        /*0032*/ 	.short	0x0008
        /*0034*/ 	.byte	0x00, 0xf0, 0x61, 0x00


	//----- nvinfo : EIATTR_KPARAM_INFO
	.align		4
.L_100:
        /*0038*/ 	.byte	0x04, 0x17
        /*003a*/ 	.short	(.L_102 - .L_101)
.L_101:
        /*003c*/ 	.word	0x00000000
        /*0040*/ 	.short	0x0001
        /*0042*/ 	.short	0x0004
        /*0044*/ 	.byte	0x00, 0xf0, 0x11, 0x00


	//----- nvinfo : EIATTR_KPARAM_INFO
	.align		4
.L_102:
        /*0048*/ 	.byte	0x04, 0x17
        /*004a*/ 	.short	(.L_104 - .L_103)
.L_103:
        /*004c*/ 	.word	0x00000000
        /*0050*/ 	.short	0x0000
        /*0052*/ 	.short	0x0000
        /*0054*/ 	.byte	0x00, 0xf0, 0x11, 0x00


	//----- nvinfo : EIATTR_SPARSE_MMA_MASK
	.align		4
.L_104:
        /*0058*/ 	.byte	0x03, 0x50
        /*005a*/ 	.short	0x0000


	//----- nvinfo : EIATTR_MAXREG_COUNT
	.align		4
        /*005c*/ 	.byte	0x03, 0x1b
        /*005e*/ 	.short	0x00ff


	//----- nvinfo : EIATTR_MERCURY_ISA_VERSION
	.align		4
        /*0060*/ 	.byte	0x03, 0x5f
        /*0062*/ 	.short	0x0101


	//----- nvinfo : EIATTR_VRC_CTA_INIT_COUNT
	.align		4
        /*0064*/ 	.byte	0x02, 0x4a
	.zero		1
	.zero		1


	//----- nvinfo : EIATTR_EXIT_INSTR_OFFSETS
	.align		4
        /*0068*/ 	.byte	0x04, 0x1c
        /*006a*/ 	.short	(.L_106 - .L_105)


	//   ....[0]....
.L_105:
        /*006c*/ 	.word	0x000000f0


	//   ....[1]....
        /*0070*/ 	.word	0x00000d50


	//   ....[2]....
        /*0074*/ 	.word	0x000010f0


	//   ....[3]....
        /*0078*/ 	.word	0x00001120


	//   ....[4]....
        /*007c*/ 	.word	0x00001ec0


	//   ....[5]....
        /*0080*/ 	.word	0x00002270


	//----- nvinfo : EIATTR_MAX_THREADS
	.align		4
.L_106:
        /*0084*/ 	.byte	0x04, 0x05
        /*0086*/ 	.short	(.L_108 - .L_107)
.L_107:
        /*0088*/ 	.word	0x00000080
        /*008c*/ 	.word	0x00000001
        /*0090*/ 	.word	0x00000001


	//----- nvinfo : EIATTR_CRS_STACK_SIZE
	.align		4
.L_108:
        /*0094*/ 	.byte	0x04, 0x1e
        /*0096*/ 	.short	(.L_110 - .L_109)
.L_109:
        /*0098*/ 	.word	0x00000000


	//----- nvinfo : EIATTR_CBANK_PARAM_SIZE
	.align		4
.L_110:
        /*009c*/ 	.byte	0x03, 0x19
        /*009e*/ 	.short	0x0038


	//----- nvinfo : EIATTR_PARAM_CBANK
	.align		4
        /*00a0*/ 	.byte	0x04, 0x0a
        /*00a2*/ 	.short	(.L_112 - .L_111)
	.align		4
.L_111:
        /*00a4*/ 	.word	index@(.nv.constant0._ZN3cub18CUB_300001_SM_10006detail9transform16transform_kernelINS2_10policy_hubILb1EN4cuda3std3__45tupleIJN6thrust24THRUST_300001_SM_1000_NS17counting_iteratorIiNSA_11use_defaultESC_SC_EEEEEE10policy1000Ei8fillRandNSA_6detail15normal_iteratorINSA_10device_ptrIdEEEEJSD_EEEvT0_iT1_T2_DpNS2_10kernel_argIT3_EE)
        /*00a8*/ 	.short	0x0380
        /*00aa*/ 	.short	0x0038


	//----- nvinfo : EIATTR_SW_WAR
	.align		4
.L_112:
        /*00ac*/ 	.byte	0x04, 0x36
        /*00ae*/ 	.short	(.L_114 - .L_113)
.L_113:
        /*00b0*/ 	.word	0x00000008
.L_114:


//--------------------- .nv.info._ZN3cub18CUB_300001_SM_10006detail8for_each13static_kernelINS2_12policy_hub_t12policy_500_tEmN6thrust24THRUST_300001_SM_1000_NS8cuda_cub20__uninitialized_fill7functorINS7_10device_ptrIdEEdEEEEvT0_T1_ --------------------------
	.section	.nv.info._ZN3cub18CUB_300001_SM_10006detail8for_each13static_kernelINS2_12policy_hub_t12policy_500_tEmN6thrust24THRUST_300001_SM_1000_NS8cuda_cub20__uninitialized_fill7functorINS7_10device_ptrIdEEdEEEEvT0_T1_,"",@"SHT_CUDA_INFO"
	.sectionflags	@""
	.align	4


	//----- nvinfo : EIATTR_CUDA_API_VERSION
	.align		4
        /*0000*/ 	.byte	0x04, 0x37
        /*0002*/ 	.short	(.L_116 - .L_115)
.L_115:
        /*0004*/ 	.word	0x00000082


	//----- nvinfo : EIATTR_KPARAM_INFO
	.align		4
.L_116:
        /*0008*/ 	.byte	0x04, 0x17
        /*000a*/ 	.short	(.L_118 - .L_117)
.L_117:
        /*000c*/ 	.word	0x00000000
        /*0010*/ 	.short	0x0001
        /*0012*/ 	.short	0x0008
        /*0014*/ 	.byte	0x00, 0xf0, 0x41, 0x00


	//----- nvinfo : EIATTR_KPARAM_INFO
	.align		4
.L_118:
        /*0018*/ 	.byte	0x04, 0x17
        /*001a*/ 	.short	(.L_120 - .L_119)
.L_119:
        /*001c*/ 	.word	0x00000000
        /*0020*/ 	.short	0x0000
        /*0022*/ 	.short	0x0000
        /*0024*/ 	.byte	0x00, 0xf0, 0x21, 0x00


	//----- nvinfo : EIATTR_SPARSE_MMA_MASK
	.align		4
.L_120:
        /*0028*/ 	.byte	0x03, 0x50
        /*002a*/ 	.short	0x0000


	//----- nvinfo : EIATTR_MAXREG_COUNT
	.align		4
        /*002c*/ 	.byte	0x03, 0x1b
        /*002e*/ 	.short	0x00ff


	//----- nvinfo : EIATTR_MERCURY_ISA_VERSION
	.align		4
        /*0030*/ 	.byte	0x03, 0x5f
        /*0032*/ 	.short	0x0101


	//----- nvinfo : EIATTR_VRC_CTA_INIT_COUNT
	.align		4
        /*0034*/ 	.byte	0x02, 0x4a
	.zero		1
	.zero		1


	//----- nvinfo : EIATTR_EXIT_INSTR_OFFSETS
	.align		4
        /*0038*/ 	.byte	0x04, 0x1c
        /*003a*/ 	.short	(.L_122 - .L_121)


	//   ....[0]....
.L_121:
        /*003c*/ 	.word	0x00000130


	//   ....[1]....
        /*0040*/ 	.word	0x00000230


	//   ....[2]....
        /*0044*/ 	.word	0x00000260


	//----- nvinfo : EIATTR_MAX_THREADS
	.align		4
.L_122:
        /*0048*/ 	.byte	0x04, 0x05
        /*004a*/ 	.short	(.L_124 - .L_123)
.L_123:
        /*004c*/ 	.word	0x00000100
        /*0050*/ 	.word	0x00000001
        /*0054*/ 	.word	0x00000001


	//----- nvinfo : EIATTR_CBANK_PARAM_SIZE
	.align		4
.L_124:
        /*0058*/ 	.byte	0x03, 0x19
        /*005a*/ 	.short	0x0018


	//----- nvinfo : EIATTR_PARAM_CBANK
	.align		4
        /*005c*/ 	.byte	0x04, 0x0a
        /*005e*/ 	.short	(.L_126 - .L_125)
	.align		4
.L_125:
        /*0060*/ 	.word	index@(.nv.constant0._ZN3cub18CUB_300001_SM_10006detail8for_each13static_kernelINS2_12policy_hub_t12policy_500_tEmN6thrust24THRUST_300001_SM_1000_NS8cuda_cub20__uninitialized_fill7functorINS7_10device_ptrIdEEdEEEEvT0_T1_)
        /*0064*/ 	.short	0x0380
        /*0066*/ 	.short	0x0018


	//----- nvinfo : EIATTR_SW_WAR
	.align		4
.L_126:
        /*0068*/ 	.byte	0x04, 0x36
        /*006a*/ 	.short	(.L_128 - .L_127)
.L_127:
        /*006c*/ 	.word	0x00000008
.L_128:


//--------------------- .nv.info._ZN3cub18CUB_300001_SM_10006detail11EmptyKernelIvEEvv --------------------------
	.section	.nv.info._ZN3cub18CUB_300001_SM_10006detail11EmptyKernelIvEEvv,"",@"SHT_CUDA_INFO"
	.sectionflags	@""
	.align	4


	//----- nvinfo : EIATTR_CUDA_API_VERSION
	.align		4
        /*0000*/ 	.byte	0x04, 0x37
        /*0002*/ 	.short	(.L_130 - .L_129)
.L_129:
        /*0004*/ 	.word	0x00000082


	//----- nvinfo : EIATTR_SPARSE_MMA_MASK
	.align		4
.L_130:
        /*0008*/ 	.byte	0x03, 0x50
        /*000a*/ 	.short	0x0000


	//----- nvinfo : EIATTR_MAXREG_COUNT
	.align		4
        /*000c*/ 	.byte	0x03, 0x1b
        /*000e*/ 	.short	0x00ff


	//----- nvinfo : EIATTR_MERCURY_ISA_VERSION
	.align		4
        /*0010*/ 	.byte	0x03, 0x5f
        /*0012*/ 	.short	0x0101


	//----- nvinfo : EIATTR_VRC_CTA_INIT_COUNT
	.align		4
        /*0014*/ 	.byte	0x02, 0x4a
	.zero		1
	.zero		1


	//----- nvinfo : EIATTR_EXIT_INSTR_OFFSETS
	.align		4
        /*0018*/ 	.byte	0x04, 0x1c
        /*001a*/ 	.short	(.L_132 - .L_131)


	//   ....[0]....
.L_131:
        /*001c*/ 	.word	0x00000010


	//----- nvinfo : EIATTR_SW_WAR
	.align		4
.L_132:
        /*0020*/ 	.byte	0x04, 0x36
        /*0022*/ 	.short	(.L_134 - .L_133)
.L_133:
        /*0024*/ 	.word	0x00000008
.L_134:


//--------------------- .nv.callgraph             --------------------------
	.section	.nv.callgraph,"",@"SHT_CUDA_CALLGRAPH"
	.align	4
	.sectionentsize	8
	.align		4
        /*0000*/ 	.word	0x00000000
	.align		4
        /*0004*/ 	.word	0xffffffff
	.align		4
        /*0008*/ 	.word	0x00000000
	.align		4
        /*000c*/ 	.word	0xfffffffe
	.align		4
        /*0010*/ 	.word	0x00000000
	.align		4
        /*0014*/ 	.word	0xfffffffd
	.align		4
        /*0018*/ 	.word	0x00000000
	.align		4
        /*001c*/ 	.word	0xfffffffc


//--------------------- .nv.constant4             --------------------------
	.section	.nv.constant4,"a",@progbits
	.align	8
	.align		8
.nv.constant4:
        /*0000*/ 	.dword	_ZN30_INTERNAL_79c0c15a_4_k_cu_main4cuda3std3__45__cpo5beginE
	.align		8
        /*0008*/ 	.dword	_ZN30_INTERNAL_79c0c15a_4_k_cu_main4cuda3std3__45__cpo3endE
	.align		8
        /*0010*/ 	.dword	_ZN30_INTERNAL_79c0c15a_4_k_cu_main4cuda3std3__45__cpo6cbeginE
	.align		8
        /*0018*/ 	.dword	_ZN30_INTERNAL_79c0c15a_4_k_cu_main4cuda3std3__45__cpo4cendE
	.align		8
        /*0020*/ 	.dword	_ZN30_INTERNAL_79c0c15a_4_k_cu_main4cuda3std3__45__cpo6rbeginE
	.align		8
        /*0028*/ 	.dword	_ZN30_INTERNAL_79c0c15a_4_k_cu_main4cuda3std3__45__cpo4rendE
	.align		8
        /*0030*/ 	.dword	_ZN30_INTERNAL_79c0c15a_4_k_cu_main4cuda3std3__45__cpo7crbeginE
	.align		8
        /*0038*/ 	.dword	_ZN30_INTERNAL_79c0c15a_4_k_cu_main4cuda3std3__45__cpo5crendE
	.align		8
        /*0040*/ 	.dword	_ZN30_INTERNAL_79c0c15a_4_k_cu_main4cuda3std3__432_GLOBAL__N__79c0c15a_4_k_cu_main6ignoreE
	.align		8
        /*0048*/ 	.dword	_ZN30_INTERNAL_79c0c15a_4_k_cu_main4cuda3std3__419piecewise_constructE
	.align		8
        /*0050*/ 	.dword	_ZN30_INTERNAL_79c0c15a_4_k_cu_main4cuda3std3__48in_placeE
	.align		8
        /*0058*/ 	.dword	_ZN30_INTERNAL_79c0c15a_4_k_cu_main4cuda3std3__420unreachable_sentinelE
	.align		8
        /*0060*/ 	.dword	_ZN30_INTERNAL_79c0c15a_4_k_cu_main4cuda3std3__47nulloptE
	.align		8
        /*0068*/ 	.dword	_ZN30_INTERNAL_79c0c15a_4_k_cu_main4cuda3std3__48unexpectE
	.align		8
        /*0070*/ 	.dword	_ZN30_INTERNAL_79c0c15a_4_k_cu_main4cuda3std6ranges3__45__cpo4swapE
	.align		8
        /*0078*/ 	.dword	_ZN30_INTERNAL_79c0c15a_4_k_cu_main4cuda3std6ranges3__45__cpo9iter_moveE
	.align		8
        /*0080*/ 	.dword	_ZN30_INTERNAL_79c0c15a_4_k_cu_main4cuda3std6ranges3__45__cpo5beginE
	.align		8
        /*0088*/ 	.dword	_ZN30_INTERNAL_79c0c15a_4_k_cu_main4cuda3std6ranges3__45__cpo3endE
	.align		8
        /*0090*/ 	.dword	_ZN30_INTERNAL_79c0c15a_4_k_cu_main4cuda3std6ranges3__45__cpo6cbeginE
	.align		8
        /*0098*/ 	.dword	_ZN30_INTERNAL_79c0c15a_4_k_cu_main4cuda3std6ranges3__45__cpo4cendE
	.align		8
        /*00a0*/ 	.dword	_ZN30_INTERNAL_79c0c15a_4_k_cu_main4cuda3std6ranges3__45__cpo7advanceE
	.align		8
        /*00a8*/ 	.dword	_ZN30_INTERNAL_79c0c15a_4_k_cu_main4cuda3std6ranges3__45__cpo9iter_swapE
	.align		8
        /*00b0*/ 	.dword	_ZN30_INTERNAL_79c0c15a_4_k_cu_main4cuda3std6ranges3__45__cpo4nextE
	.align		8
        /*00b8*/ 	.dword	_ZN30_INTERNAL_79c0c15a_4_k_cu_main4cuda3std6ranges3__45__cpo4prevE
	.align		8
        /*00c0*/ 	.dword	_ZN30_INTERNAL_79c0c15a_4_k_cu_main4cuda3std6ranges3__45__cpo4dataE
	.align		8
        /*00c8*/ 	.dword	_ZN30_INTERNAL_79c0c15a_4_k_cu_main4cuda3std6ranges3__45__cpo5cdataE
	.align		8
        /*00d0*/ 	.dword	_ZN30_INTERNAL_79c0c15a_4_k_cu_main4cuda3std6ranges3__45__cpo4sizeE
	.align		8
        /*00d8*/ 	.dword	_ZN30_INTERNAL_79c0c15a_4_k_cu_main4cuda3std6ranges3__45__cpo5ssizeE
	.align		8
        /*00e0*/ 	.dword	_ZN30_INTERNAL_79c0c15a_4_k_cu_main4cuda3std6ranges3__45__cpo8distanceE
	.align		8
        /*00e8*/ 	.dword	_ZN30_INTERNAL_79c0c15a_4_k_cu_main6thrust24THRUST_300001_SM_1000_NS8cuda_cub3parE
	.align		8
        /*00f0*/ 	.dword	_ZN30_INTERNAL_79c0c15a_4_k_cu_main6thrust24THRUST_300001_SM_1000_NS8cuda_cub10par_nosyncE
	.align		8
        /*00f8*/ 	.dword	_ZN30_INTERNAL_79c0c15a_4_k_cu_main6thrust24THRUST_300001_SM_1000_NS6system6detail10sequential3seqE
	.align		8
        /*0100*/ 	.dword	_ZN30_INTERNAL_79c0c15a_4_k_cu_main6thrust24THRUST_300001_SM_1000_NS12placeholders2_1E
	.align		8
        /*0108*/ 	.dword	_ZN30_INTERNAL_79c0c15a_4_k_cu_main6thrust24THRUST_300001_SM_1000_NS12placeholders2_2E
	.align		8
        /*0110*/ 	.dword	_ZN30_INTERNAL_79c0c15a_4_k_cu_main6thrust24THRUST_300001_SM_1000_NS12placeholders2_3E
	.align		8
        /*0118*/ 	.dword	_ZN30_INTERNAL_79c0c15a_4_k_cu_main6thrust24THRUST_300001_SM_1000_NS12placeholders2_4E
	.align		8
        /*0120*/ 	.dword	_ZN30_INTERNAL_79c0c15a_4_k_cu_main6thrust24THRUST_300001_SM_1000_NS12placeholders2_5E
	.align		8
        /*0128*/ 	.dword	_ZN30_INTERNAL_79c0c15a_4_k_cu_main6thrust24THRUST_300001_SM_1000_NS12placeholders2_6E
	.align		8
        /*0130*/ 	.dword	_ZN30_INTERNAL_79c0c15a_4_k_cu_main6thrust24THRUST_300001_SM_1000_NS12placeholders2_7E
	.align		8
        /*0138*/ 	.dword	_ZN30_INTERNAL_79c0c15a_4_k_cu_main6thrust24THRUST_300001_SM_1000_NS12placeholders2_8E
	.align		8
        /*0140*/ 	.dword	_ZN30_INTERNAL_79c0c15a_4_k_cu_main6thrust24THRUST_300001_SM_1000_NS12placeholders2_9E
	.align		8
        /*0148*/ 	.dword	_ZN30_INTERNAL_79c0c15a_4_k_cu_main6thrust24THRUST_300001_SM_1000_NS12placeholders3_10E
	.align		8
        /*0150*/ 	.dword	_ZN30_INTERNAL_79c0c15a_4_k_cu_main6thrust24THRUST_300001_SM_1000_NS3seqE


//--------------------- .text._ZN3cub18CUB_300001_SM_10006detail9transform16transform_kernelINS2_10policy_hubILb1EN4cuda3std3__45tupleIJN6thrust24THRUST_300001_SM_1000_NS17counting_iteratorIiNSA_11use_defaultESC_SC_EEEEEE10policy1000El8fillRandNSA_6detail15normal_iteratorINSA_10device_ptrIdEEEEJSD_EEEvT0_iT1_T2_DpNS2_10kernel_argIT3_EE --------------------------
	.section	.text._ZN3cub18CUB_300001_SM_10006detail9transform16transform_kernelINS2_10policy_hubILb1EN4cuda3std3__45tupleIJN6thrust24THRUST_300001_SM_1000_NS17counting_iteratorIiNSA_11use_defaultESC_SC_EEEEEE10policy1000El8fillRandNSA_6detail15normal_iteratorINSA_10device_ptrIdEEEEJSD_EEEvT0_iT1_T2_DpNS2_10kernel_argIT3_EE,"ax",@progbits
	.align	128
        .global         _ZN3cub18CUB_300001_SM_10006detail9transform16transform_kernelINS2_10policy_hubILb1EN4cuda3std3__45tupleIJN6thrust24THRUST_300001_SM_1000_NS17counting_iteratorIiNSA_11use_defaultESC_SC_EEEEEE10policy1000El8fillRandNSA_6detail15normal_iteratorINSA_10device_ptrIdEEEEJSD_EEEvT0_iT1_T2_DpNS2_10kernel_argIT3_EE
        .type           _ZN3cub18CUB_300001_SM_10006detail9transform16transform_kernelINS2_10policy_hubILb1EN4cuda3std3__45tupleIJN6thrust24THRUST_300001_SM_1000_NS17counting_iteratorIiNSA_11use_defaultESC_SC_EEEEEE10policy1000El8fillRandNSA_6detail15normal_iteratorINSA_10device_ptrIdEEEEJSD_EEEvT0_iT1_T2_DpNS2_10kernel_argIT3_EE,@function
        .size           _ZN3cub18CUB_300001_SM_10006detail9transform16transform_kernelINS2_10policy_hubILb1EN4cuda3std3__45tupleIJN6thrust24THRUST_300001_SM_1000_NS17counting_iteratorIiNSA_11use_defaultESC_SC_EEEEEE10policy1000El8fillRandNSA_6detail15normal_iteratorINSA_10device_ptrIdEEEEJSD_EEEvT0_iT1_T2_DpNS2_10kernel_argIT3_EE,(.L_x_89 - _ZN3cub18CUB_300001_SM_10006detail9transform16transform_kernelINS2_10policy_hubILb1EN4cuda3std3__45tupleIJN6thrust24THRUST_300001_SM_1000_NS17counting_iteratorIiNSA_11use_defaultESC_SC_EEEEEE10policy1000El8fillRandNSA_6detail15normal_iteratorINSA_10device_ptrIdEEEEJSD_EEEvT0_iT1_T2_DpNS2_10kernel_argIT3_EE)
        .other          _ZN3cub18CUB_300001_SM_10006detail9transform16transform_kernelINS2_10policy_hubILb1EN4cuda3std3__45tupleIJN6thrust24THRUST_300001_SM_1000_NS17counting_iteratorIiNSA_11use_defaultESC_SC_EEEEEE10policy1000El8fillRandNSA_6detail15normal_iteratorINSA_10device_ptrIdEEEEJSD_EEEvT0_iT1_T2_DpNS2_10kernel_argIT3_EE,@"STO_CUDA_ENTRY STV_DEFAULT"
_ZN3cub18CUB_300001_SM_10006detail9transform16transform_kernelINS2_10policy_hubILb1EN4cuda3std3__45tupleIJN6thrust24THRUST_300001_SM_1000_NS17counting_iteratorIiNSA_11use_defaultESC_SC_EEEEEE10policy1000El8fillRandNSA_6detail15normal_iteratorINSA_10device_ptrIdEEEEJSD_EEEvT0_iT1_T2_DpNS2_10kernel_argIT3_EE:
.text._ZN3cub18CUB_300001_SM_10006detail9transform16transform_kernelINS2_10policy_hubILb1EN4cuda3std3__45tupleIJN6thrust24THRUST_300001_SM_1000_NS17counting_iteratorIiNSA_11use_defaultESC_SC_EEEEEE10policy1000El8fillRandNSA_6detail15normal_iteratorINSA_10device_ptrIdEEEEJSD_EEEvT0_iT1_T2_DpNS2_10kernel_argIT3_EE:
[----:B------:R-:W-:Y:S01]  /*0000*/  LDC R1, c[0x0][0x37c] ;  /* 0x0000df00ff017b82 */ /* 0x000fe20000000800 */
[----:B------:R-:W0:Y:S07]  /*0010*/  LDCU UR6, c[0x0][0x388] ;  /* 0x00007100ff0677ac */ /* 0x000e2e0008000800 */
[----:B------:R-:W1:Y:S01]  /*0020*/  S2UR UR4, SR_CTAID.X ;  /* 0x00000000000479c3 */ /* 0x000e620000002500 */
[----:B------:R-:W-:Y:S01]  /*0030*/  IMAD.MOV.U32 R3, RZ, RZ, 0x41dfffff ;  /* 0x41dfffffff037424 */ /* 0x000fe200078e00ff */
[----:B------:R-:W2:Y:S01]  /*0040*/  LDCU.64 UR10, c[0x0][0x380] ;  /* 0x00007000ff0a77ac */ /* 0x000ea20008000a00 */
[----:B------:R-:W3:Y:S01]  /*0050*/  LDCU.64 UR14, c[0x0][0x358] ;  /* 0x00006b00ff0e77ac */ /* 0x000ee20008000a00 */
[----:B------:R-:W-:Y:S01]  /*0060*/  UMOV UR16, 0xff800000 ;  /* 0xff80000000107882 */ /* 0x000fe20000000000 */
[----:B0-----:R-:W-:-:S04]  /*0070*/  USHF.L.U32 UR5, UR6, 0x7, URZ ;  /* 0x0000000706057899 */ /* 0x001fc800080006ff */
[----:B------:R-:W-:Y:S02]  /*0080*/  USHF.R.S32.HI UR9, URZ, 0x1f, UR5 ;  /* 0x0000001fff097899 */ /* 0x000fe40008011405 */
[----:B-1----:R-:W-:Y:S02]  /*0090*/  UIMAD.WIDE.U32 UR12, UR5, UR4, URZ ;  /* 0x00000004050c72a5 */ /* 0x002fe4000f8e00ff */
[----:B------:R-:W-:Y:S02]  /*00a0*/  UIMAD UR8, UR9, UR4, URZ ;  /* 0x00000004090872a4 */ /* 0x000fe4000f8e02ff */
[----:B--2---:R-:W-:Y:S02]  /*00b0*/  UIADD3 UR7, UP1, UPT, -UR12, UR10, URZ ;  /* 0x0000000a0c077290 */ /* 0x004fe4000ff3e1ff */
[----:B------:R-:W-:Y:S02]  /*00c0*/  UIADD3 UR8, UPT, UPT, UR13, UR8, URZ ;  /* 0x000000080d087290 */ /* 0x000fe4000fffe0ff */
[----:B------:R-:W-:-:S02]  /*00d0*/  UISETP.LT.U32.AND UP0, UPT, UR7, UR5, UPT ;  /* 0x000000050700728c */ /* 0x000fc4000bf01070 */
[----:B------:R-:W-:-:S04]  /*00e0*/  UIADD3.X UR4, UPT, UPT, ~UR8, UR11, URZ, UP1, !UPT ;  /* 0x0000000b08047290 */ /* 0x000fc80008ffe5ff */
[----:B------:R-:W-:-:S04]  /*00f0*/  UISETP.LT.AND.EX UP0, UPT, UR4, UR9, UPT, UP0 ;  /* 0x000000090400728c */ /* 0x000fc8000bf01300 */
[----:B------:R-:W-:-:S04]  /*0100*/  USEL UR7, UR7, UR5, UP0 ;  /* 0x0000000507077287 */ /* 0x000fc80008000000 */
[----:B------:R-:W-:-:S09]  /*0110*/  UISETP.NE.AND UP0, UPT, UR5, UR7, UPT ;  /* 0x000000070500728c */ /* 0x000fd2000bf05270 */
[----:B---3--:R-:W-:Y:S05]  /*0120*/  BRA.U !UP0, `(.L_x_0) ;  /* 0x0000001108787547 */ /* 0x008fea000b800000 */
[----:B------:R-:W-:-:S06]  /*0130*/  UISETP.GE.AND UP0, UPT, UR6, 0x1, UPT ;  /* 0x000000010600788c */ /* 0x000fcc000bf06270 */
[----:B------:R-:W-:-:S13]  /*0140*/  PLOP3.LUT P0, PT, PT, PT, UP0, 0x80, 0x8 ;  /* 0x000000000008781c */ /* 0x000fda0003f0f008 */
[----:B------:R-:W-:Y:S05]  /*0150*/  @!P0 EXIT ;  /* 0x000000000000894d */ /* 0x000fea0003800000 */
[----:B------:R-:W0:Y:S01]  /*0160*/  LDC.64 R4, c[0x0][0x390] ;  /* 0x0000e400ff047b82 */ /* 0x000e220000000a00 */
[----:B------:R-:W1:Y:S01]  /*0170*/  S2R R10, SR_TID.X ;  /* 0x00000000000a7919 */ /* 0x000e620000002100 */
[----:B------:R-:W-:Y:S01]  /*0180*/  UISETP.GE.U32.AND UP0, UPT, UR6, 0x4, UPT ;  /* 0x000000040600788c */ /* 0x000fe2000bf06070 */
[----:B------:R-:W-:Y:S01]  /*0190*/  IMAD.MOV.U32 R7, RZ, RZ, RZ ;  /* 0x000000ffff077224 */ /* 0x000fe200078e00ff */
[----:B------:R-:W-:-:S04]  /*01a0*/  ULOP3.LUT UR9, UR6, 0x3, URZ, 0xc0, !UPT ;  /* 0x0000000306097892 */ /* 0x000fc8000f8ec0ff */
[----:B------:R-:W0:Y:S02]  /*01b0*/  LDC.64 R24, c[0x0][0x398] ;  /* 0x0000e600ff187b82 */ /* 0x000e240000000a00 */
[----:B0-----:R-:W-:Y:S01]  /*01c0*/  DADD R24, R24, -R4 ;  /* 0x0000000018187229 */ /* 0x001fe20000000804 */
[----:B-1----:R-:W-:Y:S10]  /*01d0*/  BRA.U !UP0, `(.L_x_1) ;  /* 0x0000000d08447547 */ /* 0x002ff4000b800000 */
[----:B------:R-:W0:Y:S01]  /*01e0*/  LDCU.64 UR10, c[0x0][0x3a8] ;  /* 0x00007500ff0a77ac */ /* 0x000e220008000a00 */
[----:B------:R-:W-:Y:S02]  /*01f0*/  VIADD R9, R10, 0x100 ;  /* 0x000001000a097836 */ /* 0x000fe40000000000 */
[----:B------:R-:W-:Y:S01]  /*0200*/  IMAD.MOV.U32 R11, RZ, RZ, R10 ;  /* 0x000000ffff0b7224 */ /* 0x000fe200078e000a */
[----:B------:R-:W1:Y:S01]  /*0210*/  LDCU UR17, c[0x0][0x3b0] ;  /* 0x00007600ff1177ac */ /* 0x000e620008000800 */
[----:B------:R-:W-:Y:S01]  /*0220*/  ULOP3.LUT UR4, UR6, 0x7ffffffc, URZ, 0xc0, !UPT ;  /* 0x7ffffffc06047892 */ /* 0x000fe2000f8ec0ff */
[----:B------:R-:W2:Y:S05]  /*0230*/  LDCU.64 UR18, c[0x0][0x390] ;  /* 0x00007200ff1277ac */ /* 0x000eaa0008000a00 */
[----:B------:R-:W-:Y:S01]  /*0240*/  MOV R7, UR4 ;  /* 0x0000000400077c02 */ /* 0x000fe20008000f00 */
[----:B0-----:R-:W-:-:S02]  /*0250*/  ULEA UR5, UP0, UR12, UR10, 0x3 ;  /* 0x0000000a0c057291 */ /* 0x001fc4000f8018ff */
[----:B------:R-:W-:Y:S01]  /*0260*/  UIADD3 UR10, UPT, UPT, -UR4, URZ, URZ ;  /* 0x000000ff040a7290 */ /* 0x000fe2000fffe1ff */
[----:B-1----:R-:W-:Y:S01]  /*0270*/  IMAD.U32 R5, RZ, RZ, UR17 ;  /* 0x00000011ff057e24 */ /* 0x002fe2000f8e00ff */
[----:B------:R-:W-:Y:S02]  /*0280*/  ULEA.HI.X UR6, UR12, UR11, UR8, 0x3, UP0 ;  /* 0x0000000b0c067291 */ /* 0x000fe400080f1c08 */
[----:B------:R-:W-:Y:S02]  /*0290*/  UIADD3 UR5, UP0, UPT, UR5, 0x800, URZ ;  /* 0x0000080005057890 */ /* 0x000fe4000ff1e0ff */
[----:B------:R-:W-:Y:S02]  /*02a0*/  IADD3 R22, PT, PT, R5, UR12, R10 ;  /* 0x0000000c05167c10 */ /* 0x000fe4000fffe00a */
[----:B--2---:R-:W-:-:S12]  /*02b0*/  UIADD3.X UR6, UPT, UPT, URZ, UR6, URZ, UP0, !UPT ;  /* 0x00000006ff067290 */ /* 0x004fd800087fe4ff */
.L_x_18:
[----:B------:R-:W-:Y:S01]  /*02c0*/  VIADD R0, R9, 0xffffff00 ;  /* 0xffffff0009007836 */ /* 0x000fe20000000000 */
[----:B------:R-:W-:Y:S01]  /*02d0*/  UIADD3 UR10, UPT, UPT, UR10, 0x4, URZ ;  /* 0x000000040a0a7890 */ /* 0x000fe2000fffe0ff */
[----:B0123--:R-:W-:Y:S01]  /*02e0*/  IMAD.U32 R26, RZ, RZ, UR5 ;  /* 0x00000005ff1a7e24 */ /* 0x00ffe2000f8e00ff */
[----:B------:R-:W-:Y:S01]  /*02f0*/  BSSY.RECONVERGENT B1, `(.L_x_2) ;  /* 0x000002f000017945 */ /* 0x000fe20003800200 */
[----:B------:R-:W-:Y:S01]  /*0300*/  IMAD.U32 R27, RZ, RZ, UR6 ;  /* 0x00000006ff1b7e24 */ /* 0x000fe2000f8e00ff */
[----:B------:R-:W-:Y:S01]  /*0310*/  ISETP.GE.AND P0, PT, R0, UR7, PT ;  /* 0x0000000700007c0c */ /* 0x000fe2000bf06270 */
[----:B------:R-:W-:Y:S01]  /*0320*/  UISETP.NE.AND UP0, UPT, UR10, URZ, UPT ;  /* 0x000000ff0a00728c */ /* 0x000fe2000bf05270 */
[----:B------:R-:W-:-:S11]  /*0330*/  IMAD.WIDE R26, R11, 0x8, R26 ;  /* 0x000000080b1a7825 */ /* 0x000fd600078e021a */
[----:B------:R-:W-:Y:S05]  /*0340*/  @P0 BRA `(.L_x_3) ;  /* 0x0000000000a40947 */ /* 0x000fea0003800000 */
[----:B------:R-:W0:Y:S01]  /*0350*/  I2F.F64 R4, R22 ;  /* 0x0000001600047312 */ /* 0x000e220000201c00 */
[----:B------:R-:W-:Y:S01]  /*0360*/  IMAD.MOV.U32 R12, RZ, RZ, 0x1 ;  /* 0x00000001ff0c7424 */ /* 0x000fe200078e00ff */
[----:B------:R-:W-:Y:S06]  /*0370*/  BSSY.RECONVERGENT B2, `(.L_x_4) ;  /* 0x0000024000027945 */ /* 0x000fec0003800200 */
[----:B------:R-:W1:Y:S01]  /*0380*/  MUFU.RCP64H R13, 2.14748262400000000000e+09 ;  /* 0x41dfffff000d7908 */ /* 0x000e620000001800 */
[----:B0-----:R-:W-:Y:S01]  /*0390*/  DMUL R14, R4, 100000 ;  /* 0x40f86a00040e7828 */ /* 0x001fe20000000000 */
[----:B------:R-:W-:-:S09]  /*03a0*/  IMAD.MOV.U32 R4, RZ, RZ, -0x800000 ;  /* 0xff800000ff047424 */ /* 0x000fd200078e00ff */
[----:B------:R-:W0:Y:S02]  /*03b0*/  F2I.U32.F64.TRUNC R14, R14 ;  /* 0x0000000e000e7311 */ /* 0x000e24000030d000 */
[----:B0-----:R-:W-:-:S04]  /*03c0*/  IMAD.HI.U32 R5, R14, 0x3, RZ ;  /* 0x000000030e057827 */ /* 0x001fc800078e00ff */
[----:B------:R-:W-:-:S05]  /*03d0*/  IMAD.IADD R0, R14, 0x1, -R5 ;  /* 0x000000010e007824 */ /* 0x000fca00078e0a05 */
[----:B------:R-:W-:-:S04]  /*03e0*/  LEA.HI R0, R0, R5, RZ, 0x1f ;  /* 0x0000000500007211 */ /* 0x000fc800078ff8ff */
[----:B------:R-:W-:-:S05]  /*03f0*/  SHF.R.U32.HI R5, RZ, 0x1e, R0 ;  /* 0x0000001eff057819 */ /* 0x000fca0000011600 */
[----:B------:R-:W-:-:S05]  /*0400*/  IMAD R5, R5, -0x7fffffff, R14 ;  /* 0x8000000105057824 */ /* 0x000fca00078e020e */
[----:B------:R-:W-:Y:S02]  /*0410*/  VIMNMX.U32 R0, PT, PT, R5, 0x1, !PT ;  /* 0x0000000105007848 */ /* 0x000fe40007fe0000 */
[----:B------:R-:W-:-:S03]  /*0420*/  MOV R5, 0x41dfffff ;  /* 0x41dfffff00057802 */ /* 0x000fc60000000f00 */
[----:B------:R-:W-:-:S03]  /*0430*/  IMAD.HI.U32 R2, R0, 0x5e4789c9, RZ ;  /* 0x5e4789c900027827 */ /* 0x000fc600078e00ff */
[----:B-1----:R-:W-:Y:S02]  /*0440*/  DFMA R14, R12, -R4, 1 ;  /* 0x3ff000000c0e742b */ /* 0x002fe40000000804 */
[----:B------:R-:W-:-:S05]  /*0450*/  SHF.R.U32.HI R17, RZ, 0xe, R2 ;  /* 0x0000000eff117819 */ /* 0x000fca0000011602 */
[C---:B------:R-:W-:Y:S01]  /*0460*/  IMAD R0, R17.reuse, -0xadc8, R0 ;  /* 0xffff523811007824 */ /* 0x040fe200078e0200 */
[----:B------:R-:W-:Y:S01]  /*0470*/  DFMA R14, R14, R14, R14 ;  /* 0x0000000e0e0e722b */ /* 0x000fe2000000000e */
[----:B------:R-:W-:Y:S02]  /*0480*/  IMAD R17, R17, 0xd47, RZ ;  /* 0x00000d4711117824 */ /* 0x000fe400078e02ff */
[----:B------:R-:W-:-:S03]  /*0490*/  IMAD R0, R0, 0xbc8f, RZ ;  /* 0x0000bc8f00007824 */ /* 0x000fc600078e02ff */
[----:B------:R-:W-:Y:S02]  /*04a0*/  LOP3.LUT R19, R17, 0x7fffffff, RZ, 0x3c, !PT ;  /* 0x7fffffff11137812 */ /* 0x000fe400078e3cff */
[----:B------:R-:W-:Y:S01]  /*04b0*/  ISETP.GE.U32.AND P0, PT, R0, R17, PT ;  /* 0x000000110000720c */ /* 0x000fe20003f06070 */
[----:B------:R-:W-:-:S12]  /*04c0*/  DFMA R14, R12, R14, R12 ;  /* 0x0000000e0c0e722b */ /* 0x000fd8000000000c */
[----:B------:R-:W-:Y:S01]  /*04d0*/  @P0 IMAD.MOV R19, RZ, RZ, -R17 ;  /* 0x000000ffff130224 */ /* 0x000fe200078e0a11 */
[----:B------:R-:W-:-:S04]  /*04e0*/  DFMA R16, R14, -R4, 1 ;  /* 0x3ff000000e10742b */ /* 0x000fc80000000804 */
[----:B------:R-:W-:-:S04]  /*04f0*/  IADD3 R12, PT, PT, R0, -0x1, R19 ;  /* 0xffffffff000c7810 */ /* 0x000fc80007ffe013 */
[----:B------:R-:W-:Y:S02]  /*0500*/  DFMA R16, R14, R16, R14 ;  /* 0x000000100e10722b */ /* 0x000fe4000000000e */
[----:B------:R-:W0:Y:S06]  /*0510*/  I2F.F64.U32 R12, R12 ;  /* 0x0000000c000c7312 */ /* 0x000e2c0000201800 */
[----:B0-----:R-:W-:Y:S01]  /*0520*/  DMUL R28, R12, R16 ;  /* 0x000000100c1c7228 */ /* 0x001fe20000000000 */
[----:B------:R-:W-:-:S07]  /*0530*/  FSETP.GEU.AND P1, PT, |R13|, 6.5827683646048100446e-37, PT ;  /* 0x036000000d00780b */ /* 0x000fce0003f2e200 */
[----:B------:R-:W-:-:S08]  /*0540*/  DFMA R4, R28, -R4, R12 ;  /* 0x800000041c04722b */ /* 0x000fd0000000000c */
[----:B------:R-:W-:-:S10]  /*0550*/  DFMA R28, R16, R4, R28 ;  /* 0x00000004101c722b */ /* 0x000fd4000000001c */
[----:B------:R-:W-:-:S05]  /*0560*/  FFMA R0, RZ, 27.999998092651367188, R29 ;  /* 0x41dfffffff007823 */ /* 0x000fca000000001d */
[----:B------:R-:W-:-:S13]  /*0570*/  FSETP.GT.AND P0, PT, |R0|, 1.469367938527859385e-39, PT ;  /* 0x001000000000780b */ /* 0x000fda0003f04200 */
[----:B------:R-:W-:Y:S05]  /*0580*/  @P0 BRA P1, `(.L_x_5) ;  /* 0x0000000000080947 */ /* 0x000fea0000800000 */
[----:B------:R-:W-:-:S07]  /*0590*/  MOV R0, 0x5b0 ;  /* 0x000005b000007802 */ /* 0x000fce0000000f00 */
[----:B------:R-:W-:Y:S05]  /*05a0*/  CALL.REL.NOINC `($__internal_0_$__cuda_sm20_div_rn_f64_full) ;  /* 0x0000001c00747944 */ /* 0x000fea0003c00000 */
.L_x_5:
[----:B------:R-:W-:Y:S05]  /*05b0*/  BSYNC.RECONVERGENT B2 ;  /* 0x0000000000027941 */ /* 0x000fea0003800200 */
.L_x_4:
[----:B------:R-:W-:-:S07]  /*05c0*/  DFMA R28, R24, R28, UR18 ;  /* 0x00000012181c7e2b */ /* 0x000fce000800001c */
[----:B------:R0:W-:Y:S04]  /*05d0*/  STG.E.64 desc[UR14][R26.64+-0x800], R28 ;  /* 0xfff8001c1a007986 */ /* 0x0001e8000c101b0e */
.L_x_3:
[----:B------:R-:W-:Y:S05]  /*05e0*/  BSYNC.RECONVERGENT B1 ;  /* 0x0000000000017941 */ /* 0x000fea0003800200 */
.L_x_2:
[----:B------:R-:W-:Y:S01]  /*05f0*/  VIADD R0, R9, 0xffffff80 ;  /* 0xffffff8009007836 */ /* 0x000fe20000000000 */
[----:B------:R-:W-:Y:S04]  /*0600*/  BSSY.RECONVERGENT B1, `(.L_x_6) ;  /* 0x000002d000017945 */ /* 0x000fe80003800200 */
[----:B------:R-:W-:-:S13]  /*0610*/  ISETP.GE.AND P0, PT, R0, UR7, PT ;  /* 0x0000000700007c0c */ /* 0x000fda000bf06270 */
[----:B------:R-:W-:Y:S05]  /*0620*/  @P0 BRA `(.L_x_7) ;  /* 0x0000000000a80947 */ /* 0x000fea0003800000 */
[----:B------:R-:W-:Y:S01]  /*0630*/  VIADD R4, R22, 0x80 ;  /* 0x0000008016047836 */ /* 0x000fe20000000000 */
[----:B------:R-:W1:Y:S01]  /*0640*/  MUFU.RCP64H R13, 2.14748262400000000000e+09 ;  /* 0x41dfffff000d7908 */ /* 0x000e620000001800 */
[----:B------:R-:W-:Y:S01]  /*0650*/  IMAD.MOV.U32 R12, RZ, RZ, 0x1 ;  /* 0x00000001ff0c7424 */ /* 0x000fe200078e00ff */
[----:B------:R-:W-:Y:S06]  /*0660*/  BSSY.RECONVERGENT B2, `(.L_x_8) ;  /* 0x0000024000027945 */ /* 0x000fec0003800200 */
[----:B------:R-:W2:Y:S02]  /*0670*/  I2F.F64 R4, R4 ;  /* 0x0000000400047312 */ /* 0x000ea40000201c00 */
[----:B--2---:R-:W-:Y:S01]  /*0680*/  DMUL R14, R4, 100000 ;  /* 0x40f86a00040e7828 */ /* 0x004fe20000000000 */
[----:B------:R-:W-:-:S09]  /*0690*/  MOV R4, 0xff800000 ;  /* 0xff80000000047802 */ /* 0x000fd20000000f00 */
[----:B------:R-:W2:Y:S02]  /*06a0*/  F2I.U32.F64.TRUNC R14, R14 ;  /* 0x0000000e000e7311 */ /* 0x000ea4000030d000 */
[----:B--2---:R-:W-:-:S04]  /*06b0*/  IMAD.HI.U32 R5, R14, 0x3, RZ ;  /* 0x000000030e057827 */ /* 0x004fc800078e00ff */
[----:B------:R-:W-:-:S05]  /*06c0*/  IMAD.IADD R0, R14, 0x1, -R5 ;  /* 0x000000010e007824 */ /* 0x000fca00078e0a05 */
[----:B------:R-:W-:-:S04]  /*06d0*/  LEA.HI R0, R0, R5, RZ, 0x1f ;  /* 0x0000000500007211 */ /* 0x000fc800078ff8ff */
[----:B------:R-:W-:-:S05]  /*06e0*/  SHF.R.U32.HI R5, RZ, 0x1e, R0 ;  /* 0x0000001eff057819 */ /* 0x000fca0000011600 */
[----:B------:R-:W-:-:S05]  /*06f0*/  IMAD R5, R5, -0x7fffffff, R14 ;  /* 0x8000000105057824 */ /* 0x000fca00078e020e */
[----:B------:R-:W-:Y:S01]  /*0700*/  VIMNMX.U32 R0, PT, PT, R5, 0x1, !PT ;  /* 0x0000000105007848 */ /* 0x000fe20007fe0000 */
[----:B------:R-:W-:-:S04]  /*0710*/  IMAD.MOV.U32 R5, RZ, RZ, 0x41dfffff ;  /* 0x41dfffffff057424 */ /* 0x000fc800078e00ff */
[----:B------:R-:W-:Y:S02]  /*0720*/  IMAD.HI.U32 R2, R0, 0x5e4789c9, RZ ;  /* 0x5e4789c900027827 */ /* 0x000fe400078e00ff */
[----:B-1----:R-:W-:-:S03]  /*0730*/  DFMA R14, R12, -R4, 1 ;  /* 0x3ff000000c0e742b */ /* 0x002fc60000000804 */
        /* <DEDUP_REMOVED lines=22> */
.L_x_9:
[----:B------:R-:W-:Y:S05]  /*08a0*/  BSYNC.RECONVERGENT B2 ;  /* 0x0000000000027941 */ /* 0x000fea0003800200 */
.L_x_8:
[----:B------:R-:W-:-:S07]  /*08b0*/  DFMA R28, R24, R28, UR18 ;  /* 0x00000012181c7e2b */ /* 0x000fce000800001c */
[----:B------:R1:W-:Y:S04]  /*08c0*/  STG.E.64 desc[UR14][R26.64+-0x400], R28 ;  /* 0xfffc001c1a007986 */ /* 0x0003e8000c101b0e */
.L_x_7:
[----:B------:R-:W-:Y:S05]  /*08d0*/  BSYNC.RECONVERGENT B1 ;  /* 0x0000000000017941 */ /* 0x000fea0003800200 */
.L_x_6:
[----:B------:R-:W-:Y:S01]  /*08e0*/  ISETP.GE.AND P0, PT, R9, UR7, PT ;  /* 0x0000000709007c0c */ /* 0x000fe2000bf06270 */
[----:B------:R-:W-:-:S12]  /*08f0*/  BSSY.RECONVERGENT B1, `(.L_x_10) ;  /* 0x000002c000017945 */ /* 0x000fd80003800200 */
[----:B------:R-:W-:Y:S05]  /*0900*/  @P0 BRA `(.L_x_11) ;  /* 0x0000000000a80947 */ /* 0x000fea0003800000 */
[----:B------:R-:W-:Y:S01]  /*0910*/  VIADD R4, R22, 0x100 ;  /* 0x0000010016047836 */ /* 0x000fe20000000000 */
[----:B------:R-:W2:Y:S01]  /*0920*/  MUFU.RCP64H R13, 2.14748262400000000000e+09 ;  /* 0x41dfffff000d7908 */ /* 0x000ea20000001800 */
[----:B------:R-:W-:Y:S01]  /*0930*/  IMAD.MOV.U32 R12, RZ, RZ, 0x1 ;  /* 0x00000001ff0c7424 */ /* 0x000fe200078e00ff */
[----:B------:R-:W-:Y:S06]  /*0940*/  BSSY.RECONVERGENT B2, `(.L_x_12) ;  /* 0x0000024000027945 */ /* 0x000fec0003800200 */
[----:B------:R-:W3:Y:S02]  /*0950*/  I2F.F64 R4, R4 ;  /* 0x0000000400047312 */ /* 0x000ee40000201c00 */
[----:B---3--:R-:W-:Y:S01]  /*0960*/  DMUL R14, R4, 100000 ;  /* 0x40f86a00040e7828 */ /* 0x008fe20000000000 */
[----:B------:R-:W-:-:S09]  /*0970*/  MOV R4, 0xff800000 ;  /* 0xff80000000047802 */ /* 0x000fd20000000f00 */
[----:B------:R-:W3:Y:S02]  /*0980*/  F2I.U32.F64.TRUNC R14, R14 ;  /* 0x0000000e000e7311 */ /* 0x000ee4000030d000 */
[----:B---3--:R-:W-:-:S04]  /*0990*/  IMAD.HI.U32 R5, R14, 0x3, RZ ;  /* 0x000000030e057827 */ /* 0x008fc800078e00ff */
[----:B------:R-:W-:-:S05]  /*09a0*/  IMAD.IADD R0, R14, 0x1, -R5 ;  /* 0x000000010e007824 */ /* 0x000fca00078e0a05 */
[----:B------:R-:W-:-:S04]  /*09b0*/  LEA.HI R0, R0, R5, RZ, 0x1f ;  /* 0x0000000500007211 */ /* 0x000fc800078ff8ff */
[----:B------:R-:W-:-:S05]  /*09c0*/  SHF.R.U32.HI R5, RZ, 0x1e, R0 ;  /* 0x0000001eff057819 */ /* 0x000fca0000011600 */
[----:B------:R-:W-:-:S05]  /*09d0*/  IMAD R5, R5, -0x7fffffff, R14 ;  /* 0x8000000105057824 */ /* 0x000fca00078e020e */
[----:B------:R-:W-:Y:S01]  /*09e0*/  VIMNMX.U32 R0, PT, PT, R5, 0x1, !PT ;  /* 0x0000000105007848 */ /* 0x000fe20007fe0000 */
[----:B------:R-:W-:-:S04]  /*09f0*/  IMAD.MOV.U32 R5, RZ, RZ, 0x41dfffff ;  /* 0x41dfffffff057424 */ /* 0x000fc800078e00ff */
[----:B------:R-:W-:Y:S02]  /*0a00*/  IMAD.HI.U32 R2, R0, 0x5e4789c9, RZ ;  /* 0x5e4789c900027827 */ /* 0x000fe400078e00ff */
[----:B--2---:R-:W-:-:S03]  /*0a10*/  DFMA R14, R12, -R4, 1 ;  /* 0x3ff000000c0e742b */ /* 0x004fc60000000804 */
        /* <DEDUP_REMOVED lines=13> */
[----:B01----:R-:W-:Y:S01]  /*0af0*/  DMUL R28, R16, R12 ;  /* 0x0000000c101c7228 */ /* 0x003fe20000000000 */
        /* <DEDUP_REMOVED lines=8> */
.L_x_13:
[----:B------:R-:W-:Y:S05]  /*0b80*/  BSYNC.RECONVERGENT B2 ;  /* 0x0000000000027941 */ /* 0x000fea0003800200 */
.L_x_12:
[----:B------:R-:W-:-:S07]  /*0b90*/  DFMA R28, R24, R28, UR18 ;  /* 0x00000012181c7e2b */ /* 0x000fce000800001c */
[----:B------:R2:W-:Y:S04]  /*0ba0*/  STG.E.64 desc[UR14][R26.64], R28 ;  /* 0x0000001c1a007986 */ /* 0x0005e8000c101b0e */
.L_x_11:
[----:B------:R-:W-:Y:S05]  /*0bb0*/  BSYNC.RECONVERGENT B1 ;  /* 0x0000000000017941 */ /* 0x000fea0003800200 */
.L_x_10:
[----:B------:R-:W-:Y:S01]  /*0bc0*/  VIADD R0, R9, 0x80 ;  /* 0x0000008009007836 */ /* 0x000fe20000000000 */
[----:B------:R-:W-:Y:S04]  /*0bd0*/  BSSY.RECONVERGENT B1, `(.L_x_14) ;  /* 0x000002d000017945 */ /* 0x000fe80003800200 */
[----:B------:R-:W-:-:S13]  /*0be0*/  ISETP.GE.AND P0, PT, R0, UR7, PT ;  /* 0x0000000700007c0c */ /* 0x000fda000bf06270 */
[----:B------:R-:W-:Y:S05]  /*0bf0*/  @P0 BRA `(.L_x_15) ;  /* 0x0000000000a80947 */ /* 0x000fea0003800000 */
[----:B------:R-:W-:Y:S01]  /*0c00*/  VIADD R4, R22, 0x180 ;  /* 0x0000018016047836 */ /* 0x000fe20000000000 */
[----:B------:R-:W3:Y:S01]  /*0c10*/  MUFU.RCP64H R13, 2.14748262400000000000e+09 ;  /* 0x41dfffff000d7908 */ /* 0x000ee20000001800 */
[----:B------:R-:W-:Y:S01]  /*0c20*/  IMAD.MOV.U32 R12, RZ, RZ, 0x1 ;  /* 0x00000001ff0c7424 */ /* 0x000fe200078e00ff */
[----:B------:R-:W-:Y:S06]  /*0c30*/  BSSY.RECONVERGENT B2, `(.L_x_16) ;  /* 0x0000024000027945 */ /* 0x000fec0003800200 */
[----:B------:R-:W4:Y:S02]  /*0c40*/  I2F.F64 R4, R4 ;  /* 0x0000000400047312 */ /* 0x000f240000201c00 */
[----:B----4-:R-:W-:Y:S01]  /*0c50*/  DMUL R14, R4, 100000 ;  /* 0x40f86a00040e7828 */ /* 0x010fe20000000000 */
[----:B------:R-:W-:-:S09]  /*0c60*/  IMAD.MOV.U32 R4, RZ, RZ, -0x800000 ;  /* 0xff800000ff047424 */ /* 0x000fd200078e00ff */
[----:B------:R-:W4:Y:S02]  /*0c70*/  F2I.U32.F64.TRUNC R14, R14 ;  /* 0x0000000e000e7311 */ /* 0x000f24000030d000 */
[----:B----4-:R-:W-:-:S05]  /*0c80*/  IMAD.HI.U32 R5, R14, 0x3, RZ ;  /* 0x000000030e057827 */ /* 0x010fca00078e00ff */
[----:B------:R-:W-:-:S04]  /*0c90*/  IADD3 R0, PT, PT, R14, -R5, RZ ;  /* 0x800000050e007210 */ /* 0x000fc80007ffe0ff */
[----:B------:R-:W-:-:S04]  /*0ca0*/  LEA.HI R0, R0, R5, RZ, 0x1f ;  /* 0x0000000500007211 */ /* 0x000fc800078ff8ff */
[----:B------:R-:W-:-:S05]  /*0cb0*/  SHF.R.U32.HI R5, RZ, 0x1e, R0 ;  /* 0x0000001eff057819 */ /* 0x000fca0000011600 */
[----:B------:R-:W-:-:S05]  /*0cc0*/  IMAD R5, R5, -0x7fffffff, R14 ;  /* 0x8000000105057824 */ /* 0x000fca00078e020e */
[----:B------:R-:W-:Y:S01]  /*0cd0*/  VIMNMX.U32 R0, PT, PT, R5, 0x1, !PT ;  /* 0x0000000105007848 */ /* 0x000fe20007fe0000 */
[----:B------:R-:W-:-:S04]  /*0ce0*/  IMAD.MOV.U32 R5, RZ, RZ, 0x41dfffff ;  /* 0x41dfffffff057424 */ /* 0x000fc800078e00ff */
[----:B------:R-:W-:Y:S02]  /*0cf0*/  IMAD.HI.U32 R2, R0, 0x5e4789c9, RZ ;  /* 0x5e4789c900027827 */ /* 0x000fe400078e00ff */
[----:B---3--:R-:W-:-:S03]  /*0d00*/  DFMA R14, R12, -R4, 1 ;  /* 0x3ff000000c0e742b */ /* 0x008fc60000000804 */
        /* <DEDUP_REMOVED lines=13> */
[----:B012---:R-:W-:Y:S01]  /*0de0*/  DMUL R28, R16, R12 ;  /* 0x0000000c101c7228 */ /* 0x007fe20000000000 */
        /* <DEDUP_REMOVED lines=8> */
.L_x_17:
[----:B------:R-:W-:Y:S05]  /*0e70*/  BSYNC.RECONVERGENT B2 ;  /* 0x0000000000027941 */ /* 0x000fea0003800200 */
.L_x_16:
[----:B------:R-:W-:-:S07]  /*0e80*/  DFMA R28, R24, R28, UR18 ;  /* 0x00000012181c7e2b */ /* 0x000fce000800001c */
[----:B------:R3:W-:Y:S04]  /*0e90*/  STG.E.64 desc[UR14][R26.64+0x400], R28 ;  /* 0x0004001c1a007986 */ /* 0x0007e8000c101b0e */
.L_x_15:
[----:B------:R-:W-:Y:S05]  /*0ea0*/  BSYNC.RECONVERGENT B1 ;  /* 0x0000000000017941 */ /* 0x000fea0003800200 */
.L_x_14:
[----:B------:R-:W-:Y:S01]  /*0eb0*/  VIADD R9, R9, 0x200 ;  /* 0x0000020009097836 */ /* 0x000fe20000000000 */
[----:B------:R-:W-:Y:S01]  /*0ec0*/  IADD3 R22, PT, PT, R22, 0x200, RZ ;  /* 0x0000020016167810 */ /* 0x000fe20007ffe0ff */
[----:B------:R-:W-:Y:S01]  /*0ed0*/  VIADD R11, R11, 0x200 ;  /* 0x000002000b0b7836 */ /* 0x000fe20000000000 */
[----:B------:R-:W-:Y:S06]  /*0ee0*/  BRA.U UP0, `(.L_x_18) ;  /* 0xfffffff100f47547 */ /* 0x000fec000b83ffff */
.L_x_1:
[----:B------:R-:W-:-:S13]  /*0ef0*/  ISETP.NE.AND P0, PT, RZ, UR9, PT ;  /* 0x00000009ff007c0c */ /* 0x000fda000bf05270 */
[----:B------:R-:W-:Y:S05]  /*0f00*/  @!P0 EXIT ;  /* 0x000000000000894d */ /* 0x000fea0003800000 */
[----:B------:R-:W4:Y:S01]  /*0f10*/  LDCU UR6, c[0x0][0x3b0] ;  /* 0x00007600ff0677ac */ /* 0x000f220008000800 */
[----:B------:R-:W5:Y:S01]  /*0f20*/  LDCU.64 UR4, c[0x0][0x3a8] ;  /* 0x00007500ff0477ac */ /* 0x000f620008000a00 */
[----:B------:R-:W0:Y:S01]  /*0f30*/  LDCU.64 UR10, c[0x0][0x390] ;  /* 0x00007200ff0a77ac */ /* 0x000e220008000a00 */
[----:B----4-:R-:W-:Y:S01]  /*0f40*/  IMAD.U32 R5, RZ, RZ, UR6 ;  /* 0x00000006ff057e24 */ /* 0x010fe2000f8e00ff */
[----:B------:R-:W-:Y:S02]  /*0f50*/  UIADD3 UR6, UPT, UPT, -UR9, URZ, URZ ;  /* 0x000000ff09067290 */ /* 0x000fe4000fffe1ff */
[----:B-----5:R-:W-:Y:S02]  /*0f60*/  ULEA UR4, UP0, UR12, UR4, 0x3 ;  /* 0x000000040c047291 */ /* 0x020fe4000f8018ff */
[--C-:B------:R-:W-:Y:S01]  /*0f70*/  IADD3 R0, PT, PT, R5, UR12, R10.reuse ;  /* 0x0000000c05007c10 */ /* 0x100fe2000fffe00a */
[----:B------:R-:W-:Y:S01]  /*0f80*/  IMAD R10, R7, 0x80, R10 ;  /* 0x00000080070a7824 */ /* 0x000fe200078e020a */
[----:B------:R-:W-:-:S03]  /*0f90*/  ULEA.HI.X UR5, UR12, UR5, UR8, 0x3, UP0 ;  /* 0x000000050c057291 */ /* 0x000fc600080f1c08 */
[----:B0-----:R-:W-:-:S09]  /*0fa0*/  IMAD R7, R7, 0x80, R0 ;  /* 0x0000008007077824 */ /* 0x001fd200078e0200 */
.L_x_23:
[----:B------:R-:W-:Y:S01]  /*0fb0*/  ISETP.GE.AND P0, PT, R10, UR7, PT ;  /* 0x000000070a007c0c */ /* 0x000fe2000bf06270 */
[----:B------:R-:W-:Y:S01]  /*0fc0*/  UIADD3 UR6, UPT, UPT, UR6, 0x1, URZ ;  /* 0x0000000106067890 */ /* 0x000fe2000fffe0ff */
[----:B------:R-:W-:Y:S03]  /*0fd0*/  BSSY.RECONVERGENT B1, `(.L_x_19) ;  /* 0x000002f000017945 */ /* 0x000fe60003800200 */
[----:B------:R-:W-:-:S08]  /*0fe0*/  UISETP.NE.AND UP0, UPT, UR6, URZ, UPT ;  /* 0x000000ff0600728c */ /* 0x000fd0000bf05270 */
[----:B0-----:R-:W-:Y:S05]  /*0ff0*/  @P0 BRA `(.L_x_20) ;  /* 0x0000000000b00947 */ /* 0x001fea0003800000 */
[----:B------:R-:W0:Y:S01]  /*1000*/  I2F.F64 R4, R7 ;  /* 0x0000000700047312 */ /* 0x000e220000201c00 */
[----:B------:R-:W-:Y:S01]  /*1010*/  IMAD.MOV.U32 R8, RZ, RZ, 0x1 ;  /* 0x00000001ff087424 */ /* 0x000fe200078e00ff */
[----:B------:R-:W-:Y:S06]  /*1020*/  BSSY.RECONVERGENT B2, `(.L_x_21) ;  /* 0x0000024000027945 */ /* 0x000fec0003800200 */
[----:B------:R-:W4:Y:S01]  /*1030*/  MUFU.RCP64H R9, 2.14748262400000000000e+09 ;  /* 0x41dfffff00097908 */ /* 0x000f220000001800 */
[----:B0-----:R-:W-:Y:S01]  /*1040*/  DMUL R12, R4, 100000 ;  /* 0x40f86a00040c7828 */ /* 0x001fe20000000000 */
[----:B------:R-:W-:-:S09]  /*1050*/  MOV R4, 0xff800000 ;  /* 0xff80000000047802 */ /* 0x000fd20000000f00 */
[----:B------:R-:W0:Y:S02]  /*1060*/  F2I.U32.F64.TRUNC R12, R12 ;  /* 0x0000000c000c7311 */ /* 0x000e24000030d000 */
[----:B0-----:R-:W-:-:S04]  /*1070*/  IMAD.HI.U32 R5, R12, 0x3, RZ ;  /* 0x000000030c057827 */ /* 0x001fc800078e00ff */
[----:B------:R-:W-:-:S05]  /*1080*/  IMAD.IADD R0, R12, 0x1, -R5 ;  /* 0x000000010c007824 */ /* 0x000fca00078e0a05 */
[----:B------:R-:W-:-:S04]  /*1090*/  LEA.HI R0, R0, R5, RZ, 0x1f ;  /* 0x0000000500007211 */ /* 0x000fc800078ff8ff */
[----:B------:R-:W-:-:S05]  /*10a0*/  SHF.R.U32.HI R5, RZ, 0x1e, R0 ;  /* 0x0000001eff057819 */ /* 0x000fca0000011600 */
[----:B------:R-:W-:-:S05]  /*10b0*/  IMAD R5, R5, -0x7fffffff, R12 ;  /* 0x8000000105057824 */ /* 0x000fca00078e020c */
[----:B------:R-:W-:Y:S01]  /*10c0*/  VIMNMX.U32 R0, PT, PT, R5, 0x1, !PT ;  /* 0x0000000105007848 */ /* 0x000fe20007fe0000 */
[----:B------:R-:W-:-:S04]  /*10d0*/  IMAD.MOV.U32 R5, RZ, RZ, 0x41dfffff ;  /* 0x41dfffffff057424 */ /* 0x000fc800078e00ff */
[----:B------:R-:W-:Y:S02]  /*10e0*/  IMAD.HI.U32 R2, R0, 0x5e4789c9, RZ ;  /* 0x5e4789c900027827 */ /* 0x000fe400078e00ff */
[----:B----4-:R-:W-:-:S03]  /*10f0*/  DFMA R12, R8, -R4, 1 ;  /* 0x3ff00000080c742b */ /* 0x010fc60000000804 */
        /* <DEDUP_REMOVED lines=8> */
[----:B------:R-:W-:-:S05]  /*1180*/  @P0 IMAD.MOV R15, RZ, RZ, -R11 ;  /* 0x000000ffff0f0224 */ /* 0x000fca00078e0a0b */
[----:B------:R-:W-:Y:S01]  /*1190*/  IADD3 R12, PT, PT, R0, -0x1, R15 ;  /* 0xffffffff000c7810 */ /* 0x000fe20007ffe00f */
[----:B------:R-:W-:-:S05]  /*11a0*/  DFMA R14, R8, -R4, 1 ;  /* 0x3ff00000080e742b */ /* 0x000fca0000000804 */
[----:B------:R-:W1:Y:S03]  /*11b0*/  I2F.F64.U32 R12, R12 ;  /* 0x0000000c000c7312 */ /* 0x000e660000201800 */
[----:B------:R-:W-:-:S08]  /*11c0*/  DFMA R14, R8, R14, R8 ;  /* 0x0000000e080e722b */ /* 0x000fd00000000008 */
[----:B-123--:R-:W-:Y:S01]  /*11d0*/  DMUL R28, R14, R12 ;  /* 0x0000000c0e1c7228 */ /* 0x00efe20000000000 */
        /* <DEDUP_REMOVED lines=8> */
.L_x_22:
[----:B------:R-:W-:Y:S05]  /*1260*/  BSYNC.RECONVERGENT B2 ;  /* 0x0000000000027941 */ /* 0x000fea0003800200 */
.L_x_21:
[----:B------:R-:W-:Y:S01]  /*1270*/  IMAD.U32 R4, RZ, RZ, UR4 ;  /* 0x00000004ff047e24 */ /* 0x000fe2000f8e00ff */
[----:B------:R-:W-:Y:S01]  /*1280*/  DFMA R28, R24, R28, UR10 ;  /* 0x0000000a181c7e2b */ /* 0x000fe2000800001c */
[----:B------:R-:W-:Y:S02]  /*1290*/  IMAD.U32 R5, RZ, RZ, UR5 ;  /* 0x00000005ff057e24 */ /* 0x000fe4000f8e00ff */
[----:B------:R-:W-:-:S05]  /*12a0*/  IMAD.WIDE R4, R10, 0x8, R4 ;  /* 0x000000080a047825 */ /* 0x000fca00078e0204 */
[----:B------:R0:W-:Y:S03]  /*12b0*/  STG.E.64 desc[UR14][R4.64], R28 ;  /* 0x0000001c04007986 */ /* 0x0001e6000c101b0e */
.L_x_20:
[----:B------:R-:W-:Y:S05]  /*12c0*/  BSYNC.RECONVERGENT B1 ;  /* 0x0000000000017941 */ /* 0x000fea0003800200 */
.L_x_19:
[----:B------:R-:W-:Y:S01]  /*12d0*/  IADD3 R10, PT, PT, R10, 0x80, RZ ;  /* 0x000000800a0a7810 */ /* 0x000fe20007ffe0ff */
[----:B------:R-:W-:Y:S01]  /*12e0*/  VIADD R7, R7, 0x80 ;  /* 0x0000008007077836 */ /* 0x000fe20000000000 */
[----:B------:R-:W-:Y:S06]  /*12f0*/  BRA.U UP0, `(.L_x_23) ;  /* 0xfffffffd002c7547 */ /* 0x000fec000b83ffff */
[----:B------:R-:W-:Y:S05]  /*1300*/  EXIT ;  /* 0x000000000000794d */ /* 0x000fea0003800000 */
.L_x_0:
        /* <DEDUP_REMOVED lines=11> */
[----:B------:R-:W0:Y:S01]  /*13c0*/  LDCU UR7, c[0x0][0x3b0] ;  /* 0x00007600ff0777ac */ /* 0x000e220008000800 */
[----:B------:R-:W-:Y:S01]  /*13d0*/  IMAD.MOV.U32 R9, RZ, RZ, R22 ;  /* 0x000000ffff097224 */ /* 0x000fe200078e0016 */
[----:B------:R-:W1:Y:S01]  /*13e0*/  LDCU.64 UR4, c[0x0][0x3a8] ;  /* 0x00007500ff0477ac */ /* 0x000e620008000a00 */
[----:B------:R-:W-:Y:S01]  /*13f0*/  ULOP3.LUT UR6, UR6, 0x7ffffffc, URZ, 0xc0, !UPT ;  /* 0x7ffffffc06067892 */ /* 0x000fe2000f8ec0ff */
[----:B------:R-:W2:Y:S05]  /*1400*/  LDCU.64 UR10, c[0x0][0x390] ;  /* 0x00007200ff0a77ac */ /* 0x000eaa0008000a00 */
[----:B------:R-:W-:Y:S02]  /*1410*/  IMAD.U32 R7, RZ, RZ, UR6 ;  /* 0x00000006ff077e24 */ /* 0x000fe4000f8e00ff */
[----:B0-----:R-:W-:Y:S01]  /*1420*/  IMAD.U32 R23, RZ, RZ, UR7 ;  /* 0x00000007ff177e24 */ /* 0x001fe2000f8e00ff */
[----:B------:R-:W-:-:S02]  /*1430*/  UIADD3 UR7, UPT, UPT, -UR6, URZ, URZ ;  /* 0x000000ff06077290 */ /* 0x000fc4000fffe1ff */
[----:B-1----:R-:W-:Y:S02]  /*1440*/  ULEA UR4, UP0, UR12, UR4, 0x3 ;  /* 0x000000040c047291 */ /* 0x002fe4000f8018ff */
[----:B------:R-:W-:Y:S02]  /*1450*/  IADD3 R23, PT, PT, R23, UR12, R22 ;  /* 0x0000000c17177c10 */ /* 0x000fe4000fffe016 */
[----:B------:R-:W-:Y:S02]  /*1460*/  ULEA.HI.X UR5, UR12, UR5, UR8, 0x3, UP0 ;  /* 0x000000050c057291 */ /* 0x000fe400080f1c08 */
[----:B------:R-:W-:Y:S01]  /*1470*/  IADD3 R23, PT, PT, R23, 0x100, RZ ;  /* 0x0000010017177810 */ /* 0x000fe20007ffe0ff */
[----:B------:R-:W-:-:S04]  /*1480*/  UIADD3 UR4, UP0, UPT, UR4, 0x800, URZ ;  /* 0x0000080004047890 */ /* 0x000fc8000ff1e0ff */
[----:B--2---:R-:W-:-:S12]  /*1490*/  UIADD3.X UR5, UPT, UPT, URZ, UR5, URZ, UP0, !UPT ;  /* 0x00000005ff057290 */ /* 0x004fd800087fe4ff */
.L_x_33:
[----:B------:R-:W-:Y:S01]  /*14a0*/  VIADD R4, R23, 0xffffff00 ;  /* 0xffffff0017047836 */ /* 0x000fe20000000000 */
[----:B0-----:R-:W0:Y:S01]  /*14b0*/  MUFU.RCP64H R13, 2.14748262400000000000e+09 ;  /* 0x41dfffff000d7908 */ /* 0x001e220000001800 */
[----:B------:R-:W-:Y:S01]  /*14c0*/  IMAD.MOV.U32 R12, RZ, RZ, 0x1 ;  /* 0x00000001ff0c7424 */ /* 0x000fe200078e00ff */
[----:B------:R-:W-:Y:S01]  /*14d0*/  BSSY.RECONVERGENT B1, `(.L_x_25) ;  /* 0x0000027000017945 */ /* 0x000fe20003800200 */
[----:B------:R-:W-:Y:S02]  /*14e0*/  IMAD.U32 R26, RZ, RZ, UR4 ;  /* 0x00000004ff1a7e24 */ /* 0x000fe4000f8e00ff */
[----:B------:R-:W-:-:S03]  /*14f0*/  IMAD.U32 R27, RZ, RZ, UR5 ;  /* 0x00000005ff1b7e24 */ /* 0x000fc6000f8e00ff */
[----:B------:R-:W1:Y:S01]  /*1500*/  I2F.F64 R4, R4 ;  /* 0x0000000400047312 */ /* 0x000e620000201c00 */
[----:B------:R-:W-:Y:S01]  /*1510*/  IMAD.WIDE R26, R9, 0x8, R26 ;  /* 0x00000008091a7825 */ /* 0x000fe200078e021a */
[----:B-1----:R-:W-:-:S03]  /*1520*/  DMUL R14, R4, 100000 ;  /* 0x40f86a00040e7828 */ /* 0x002fc60000000000 */
[----:B------:R-:W-:-:S07]  /*1530*/  IMAD.MOV.U32 R4, RZ, RZ, -0x800000 ;  /* 0xff800000ff047424 */ /* 0x000fce00078e00ff */
[----:B------:R-:W1:Y:S02]  /*1540*/  F2I.U32.F64.TRUNC R14, R14 ;  /* 0x0000000e000e7311 */ /* 0x000e64000030d000 */
[----:B-1----:R-:W-:-:S04]  /*1550*/  IMAD.HI.U32 R5, R14, 0x3, RZ ;  /* 0x000000030e057827 */ /* 0x002fc800078e00ff */
[----:B------:R-:W-:-:S05]  /*1560*/  IMAD.IADD R0, R14, 0x1, -R5 ;  /* 0x000000010e007824 */ /* 0x000fca00078e0a05 */
[----:B------:R-:W-:-:S04]  /*1570*/  LEA.HI R0, R0, R5, RZ, 0x1f ;  /* 0x0000000500007211 */ /* 0x000fc800078ff8ff */
[----:B------:R-:W-:-:S05]  /*1580*/  SHF.R.U32.HI R5, RZ, 0x1e, R0 ;  /* 0x0000001eff057819 */ /* 0x000fca0000011600 */
[----:B------:R-:W-:-:S05]  /*1590*/  IMAD R5, R5, -0x7fffffff, R14 ;  /* 0x8000000105057824 */ /* 0x000fca00078e020e */
[----:B------:R-:W-:Y:S01]  /*15a0*/  VIMNMX.U32 R0, PT, PT, R5, 0x1, !PT ;  /* 0x0000000105007848 */ /* 0x000fe20007fe0000 */
[----:B------:R-:W-:-:S04]  /*15b0*/  IMAD.MOV.U32 R5, RZ, RZ, 0x41dfffff ;  /* 0x41dfffffff057424 */ /* 0x000fc800078e00ff */
[----:B------:R-:W-:Y:S02]  /*15c0*/  IMAD.HI.U32 R2, R0, 0x5e4789c9, RZ ;  /* 0x5e4789c900027827 */ /* 0x000fe400078e00ff */
[----:B0-----:R-:W-:-:S03]  /*15d0*/  DFMA R14, R12, -R4, 1 ;  /* 0x3ff000000c0e742b */ /* 0x001fc60000000804 */
        /* <DEDUP_REMOVED lines=8> */
[----:B------:R-:W-:Y:S01]  /*1660*/  @P0 IADD3 R19, PT, PT, -R17, RZ, RZ ;  /* 0x000000ff11130210 */ /* 0x000fe20007ffe1ff */
[----:B------:R-:W-:-:S03]  /*1670*/  DFMA R16, R14, -R4, 1 ;  /* 0x3ff000000e10742b */ /* 0x000fc60000000804 */
[----:B------:R-:W-:-:S05]  /*1680*/  IADD3 R12, PT, PT, R0, -0x1, R19 ;  /* 0xffffffff000c7810 */ /* 0x000fca0007ffe013 */
[----:B------:R-:W-:Y:S01]  /*1690*/  DFMA R16, R14, R16, R14 ;  /* 0x000000100e10722b */ /* 0x000fe2000000000e */
[----:B------:R-:W0:Y:S07]  /*16a0*/  I2F.F64.U32 R12, R12 ;  /* 0x0000000c000c7312 */ /* 0x000e2e0000201800 */
        /* <DEDUP_REMOVED lines=9> */
.L_x_26:
[----:B------:R-:W-:Y:S05]  /*1740*/  BSYNC.RECONVERGENT B1 ;  /* 0x0000000000017941 */ /* 0x000fea0003800200 */
.L_x_25:
[----:B------:R-:W-:Y:S01]  /*1750*/  VIADD R4, R23, 0xffffff80 ;  /* 0xffffff8017047836 */ /* 0x000fe20000000000 */
[----:B------:R-:W0:Y:S01]  /*1760*/  MUFU.RCP64H R13, 2.14748262400000000000e+09 ;  /* 0x41dfffff000d7908 */ /* 0x000e220000001800 */
[----:B------:R-:W-:Y:S01]  /*1770*/  IMAD.MOV.U32 R12, RZ, RZ, 0x1 ;  /* 0x00000001ff0c7424 */ /* 0x000fe200078e00ff */
[----:B------:R-:W-:Y:S06]  /*1780*/  BSSY.RECONVERGENT B1, `(.L_x_27) ;  /* 0x0000026000017945 */ /* 0x000fec0003800200 */
[----:B------:R-:W1:Y:S02]  /*1790*/  I2F.F64 R4, R4 ;  /* 0x0000000400047312 */ /* 0x000e640000201c00 */
[----:B-1----:R-:W-:Y:S01]  /*17a0*/  DMUL R14, R4, 100000 ;  /* 0x40f86a00040e7828 */ /* 0x002fe20000000000 */
[----:B------:R-:W-:-:S09]  /*17b0*/  MOV R4, 0xff800000 ;  /* 0xff80000000047802 */ /* 0x000fd20000000f00 */
        /* <DEDUP_REMOVED lines=25> */
[----:B------:R-:W-:Y:S02]  /*1950*/  DFMA R16, R14, -R4, R12 ;  /* 0x800000040e10722b */ /* 0x000fe4000000000c */
[----:B------:R-:W-:-:S06]  /*1960*/  DFMA R4, R10, R28, UR10 ;  /* 0x0000000a0a047e2b */ /* 0x000fcc000800001c */
[----:B------:R-:W-:Y:S01]  /*1970*/  DFMA R28, R18, R16, R14 ;  /* 0x00000010121c722b */ /* 0x000fe2000000000e */
[----:B------:R0:W-:Y:S09]  /*1980*/  STG.E.64 desc[UR14][R26.64+-0x800], R4 ;  /* 0xfff800041a007986 */ /* 0x0001f2000c101b0e */
[----:B------:R-:W-:-:S05]  /*1990*/  FFMA R0, RZ, 27.999998092651367188, R29 ;  /* 0x41dfffffff007823 */ /* 0x000fca000000001d */
[----:B------:R-:W-:-:S13]  /*19a0*/  FSETP.GT.AND P0, PT, |R0|, 1.469367938527859385e-39, PT ;  /* 0x001000000000780b */ /* 0x000fda0003f04200 */
[----:B0-----:R-:W-:Y:S05]  /*19b0*/  @P0 BRA P1, `(.L_x_28) ;  /* 0x0000000000080947 */ /* 0x001fea0000800000 */
[----:B------:R-:W-:-:S07]  /*19c0*/  MOV R0, 0x19e0 ;  /* 0x000019e000007802 */ /* 0x000fce0000000f00 */
[----:B------:R-:W-:Y:S05]  /*19d0*/  CALL.REL.NOINC `($__internal_0_$__cuda_sm20_div_rn_f64_full) ;  /* 0x0000000800687944 */ /* 0x000fea0003c00000 */
.L_x_28:
[----:B------:R-:W-:Y:S05]  /*19e0*/  BSYNC.RECONVERGENT B1 ;  /* 0x0000000000017941 */ /* 0x000fea0003800200 */
.L_x_27:
[----:B------:R-:W0:Y:S01]  /*19f0*/  I2F.F64 R4, R23 ;  /* 0x0000001700047312 */ /* 0x000e220000201c00 */
[----:B------:R-:W-:Y:S01]  /*1a00*/  IMAD.MOV.U32 R12, RZ, RZ, 0x1 ;  /* 0x00000001ff0c7424 */ /* 0x000fe200078e00ff */
[----:B------:R-:W-:Y:S01]  /*1a10*/  BSSY.RECONVERGENT B1, `(.L_x_29) ;  /* 0x0000027000017945 */ /* 0x000fe20003800200 */
[----:B------:R-:W-:-:S05]  /*1a20*/  VIADD R24, R23, 0x80 ;  /* 0x0000008017187836 */ /* 0x000fca0000000000 */
[----:B------:R-:W1:Y:S01]  /*1a30*/  MUFU.RCP64H R13, 2.14748262400000000000e+09 ;  /* 0x41dfffff000d7908 */ /* 0x000e620000001800 */
        /* <DEDUP_REMOVED lines=36> */
.L_x_30:
[----:B------:R-:W-:Y:S05]  /*1c80*/  BSYNC.RECONVERGENT B1 ;  /* 0x0000000000017941 */ /* 0x000fea0003800200 */
.L_x_29:
[----:B------:R-:W0:Y:S01]  /*1c90*/  I2F.F64 R24, R24 ;  /* 0x0000001800187312 */ /* 0x000e220000201c00 */
[----:B------:R-:W-:Y:S01]  /*1ca0*/  IMAD.MOV.U32 R4, RZ, RZ, -0x800000 ;  /* 0xff800000ff047424 */ /* 0x000fe200078e00ff */
[----:B------:R-:W-:Y:S01]  /*1cb0*/  BSSY.RECONVERGENT B1, `(.L_x_31) ;  /* 0x0000026000017945 */ /* 0x000fe20003800200 */
[----:B------:R-:W-:-:S05]  /*1cc0*/  IMAD.MOV.U32 R12, RZ, RZ, 0x1 ;  /* 0x00000001ff0c7424 */ /* 0x000fca00078e00ff */
[----:B------:R-:W1:Y:S01]  /*1cd0*/  MUFU.RCP64H R13, 2.14748262400000000000e+09 ;  /* 0x41dfffff000d7908 */ /* 0x000e620000001800 */
[----:B0-----:R-:W-:-:S10]  /*1ce0*/  DMUL R14, R24, 100000 ;  /* 0x40f86a00180e7828 */ /* 0x001fd40000000000 */
[----:B------:R-:W0:Y:S02]  /*1cf0*/  F2I.U32.F64.TRUNC R14, R14 ;  /* 0x0000000e000e7311 */ /* 0x000e24000030d000 */
[----:B0-----:R-:W-:-:S05]  /*1d00*/  IMAD.HI.U32 R5, R14, 0x3, RZ ;  /* 0x000000030e057827 */ /* 0x001fca00078e00ff */
[----:B------:R-:W-:-:S04]  /*1d10*/  IADD3 R0, PT, PT, R14, -R5, RZ ;  /* 0x800000050e007210 */ /* 0x000fc80007ffe0ff */
        /* <DEDUP_REMOVED lines=31> */
.L_x_32:
[----:B------:R-:W-:Y:S05]  /*1f10*/  BSYNC.RECONVERGENT B1 ;  /* 0x0000000000017941 */ /* 0x000fea0003800200 */
.L_x_31:
[----:B------:R-:W-:Y:S01]  /*1f20*/  DFMA R28, R10, R28, UR10 ;  /* 0x0000000a0a1c7e2b */ /* 0x000fe2000800001c */
[----:B------:R-:W-:Y:S01]  /*1f30*/  UIADD3 UR7, UPT, UPT, UR7, 0x4, URZ ;  /* 0x0000000407077890 */ /* 0x000fe2000fffe0ff */
[----:B------:R-:W-:Y:S01]  /*1f40*/  IADD3 R9, PT, PT, R9, 0x200, RZ ;  /* 0x0000020009097810 */ /* 0x000fe20007ffe0ff */
[----:B------:R-:W-:Y:S02]  /*1f50*/  VIADD R23, R23, 0x200 ;  /* 0x0000020017177836 */ /* 0x000fe40000000000 */
[----:B------:R-:W-:Y:S02]  /*1f60*/  UISETP.NE.AND UP0, UPT, UR7, URZ, UPT ;  /* 0x000000ff0700728c */ /* 0x000fe4000bf05270 */
[----:B------:R0:W-:Y:S07]  /*1f70*/  STG.E.64 desc[UR14][R26.64+0x400], R28 ;  /* 0x0004001c1a007986 */ /* 0x0001ee000c101b0e */
[----:B------:R-:W-:Y:S05]  /*1f80*/  BRA.U UP0, `(.L_x_33) ;  /* 0xfffffff500447547 */ /* 0x000fea000b83ffff */
.L_x_24:
[----:B------:R-:W-:-:S13]  /*1f90*/  ISETP.NE.AND P0, PT, RZ, UR9, PT ;  /* 0x00000009ff007c0c */ /* 0x000fda000bf05270 */
[----:B------:R-:W-:Y:S05]  /*1fa0*/  @!P0 EXIT ;  /* 0x000000000000894d */ /* 0x000fea0003800000 */
[----:B------:R-:W1:Y:S01]  /*1fb0*/  LDCU UR7, c[0x0][0x3b0] ;  /* 0x00007600ff0777ac */ /* 0x000e620008000800 */
[----:B------:R-:W2:Y:S01]  /*1fc0*/  LDCU.64 UR4, c[0x0][0x3a8] ;  /* 0x00007500ff0477ac */ /* 0x000ea20008000a00 */
[----:B------:R-:W3:Y:S01]  /*1fd0*/  LDCU.64 UR10, c[0x0][0x390] ;  /* 0x00007200ff0a77ac */ /* 0x000ee20008000a00 */
[----:B-1----:R-:W-:Y:S01]  /*1fe0*/  IMAD.U32 R5, RZ, RZ, UR7 ;  /* 0x00000007ff057e24 */ /* 0x002fe2000f8e00ff */
[----:B--2---:R-:W-:-:S04]  /*1ff0*/  ULEA UR6, UP0, UR12, UR4, 0x3 ;  /* 0x000000040c067291 */ /* 0x004fc8000f8018ff */
[--C-:B------:R-:W-:Y:S01]  /*2000*/  IADD3 R0, PT, PT, R5, UR12, R22.reuse ;  /* 0x0000000c05007c10 */ /* 0x100fe2000fffe016 */
[C---:B------:R-:W-:Y:S01]  /*2010*/  IMAD R22, R7.reuse, 0x80, R22 ;  /* 0x0000008007167824 */ /* 0x040fe200078e0216 */
[----:B------:R-:W-:Y:S02]  /*2020*/  UIADD3 UR4, UPT, UPT, -UR9, URZ, URZ ;  /* 0x000000ff09047290 */ /* 0x000fe4000fffe1ff */
[----:B------:R-:W-:Y:S01]  /*2030*/  ULEA.HI.X UR7, UR12, UR5, UR8, 0x3, UP0 ;  /* 0x000000050c077291 */ /* 0x000fe200080f1c08 */
[----:B---3--:R-:W-:-:S11]  /*2040*/  IMAD R7, R7, 0x80, R0 ;  /* 0x0000008007077824 */ /* 0x008fd600078e0200 */
.L_x_36:
[----:B------:R-:W1:Y:S01]  /*2050*/  I2F.F64 R4, R7 ;  /* 0x0000000700047312 */ /* 0x000e620000201c00 */
[----:B------:R-:W-:Y:S01]  /*2060*/  IMAD.MOV.U32 R8, RZ, RZ, 0x1 ;  /* 0x00000001ff087424 */ /* 0x000fe200078e00ff */
[----:B0-----:R-:W-:Y:S01]  /*2070*/  MOV R24, UR6 ;  /* 0x0000000600187c02 */ /* 0x001fe20008000f00 */
[----:B------:R-:W-:Y:S01]  /*2080*/  IMAD.U32 R25, RZ, RZ, UR7 ;  /* 0x00000007ff197e24 */ /* 0x000fe2000f8e00ff */
[----:B------:R-:W-:Y:S03]  /*2090*/  BSSY.RECONVERGENT B1, `(.L_x_34) ;  /* 0x0000025000017945 */ /* 0x000fe60003800200 */
[----:B------:R-:W-:Y:S01]  /*20a0*/  IMAD.WIDE R24, R22, 0x8, R24 ;  /* 0x0000000816187825 */ /* 0x000fe200078e0218 */
[----:B------:R-:W2:Y:S01]  /*20b0*/  MUFU.RCP64H R9, 2.14748262400000000000e+09 ;  /* 0x41dfffff00097908 */ /* 0x000ea20000001800 */
[----:B-1----:R-:W-:Y:S02]  /*20c0*/  DMUL R12, R4, 100000 ;  /* 0x40f86a00040c7828 */ /* 0x002fe40000000000 */
[----:B------:R-:W-:-:S08]  /*20d0*/  IMAD.MOV.U32 R4, RZ, RZ, -0x800000 ;  /* 0xff800000ff047424 */ /* 0x000fd000078e00ff */
[----:B------:R-:W1:Y:S02]  /*20e0*/  F2I.U32.F64.TRUNC R12, R12 ;  /* 0x0000000c000c7311 */ /* 0x000e64000030d000 */
[----:B-1----:R-:W-:-:S05]  /*20f0*/  IMAD.HI.U32 R5, R12, 0x3, RZ ;  /* 0x000000030c057827 */ /* 0x002fca00078e00ff */
[----:B------:R-:W-:-:S04]  /*2100*/  IADD3 R0, PT, PT, R12, -R5, RZ ;  /* 0x800000050c007210 */ /* 0x000fc80007ffe0ff */
        /* <DEDUP_REMOVED lines=29> */
.L_x_35:
[----:B------:R-:W-:Y:S05]  /*22e0*/  BSYNC.RECONVERGENT B1 ;  /* 0x0000000000017941 */ /* 0x000fea0003800200 */
.L_x_34:
[----:B------:R-:W-:Y:S01]  /*22f0*/  UIADD3 UR5, UPT, UPT, UR4, 0x1, URZ ;  /* 0x0000000104057890 */ /* 0x000fe2000fffe0ff */
[----:B------:R-:W-:-:S05]  /*2300*/  DFMA R28, R10, R28, UR10 ;  /* 0x0000000a0a1c7e2b */ /* 0x000fca000800001c */
[----:B------:R-:W-:Y:S02]  /*2310*/  ISETP.NE.AND P0, PT, RZ, UR5, PT ;  /* 0x00000005ff007c0c */ /* 0x000fe4000bf05270 */
[----:B------:R0:W-:Y:S11]  /*2320*/  STG.E.64 desc[UR14][R24.64], R28 ;  /* 0x0000001c18007986 */ /* 0x0001f6000c101b0e */
[----:B------:R-:W-:Y:S05]  /*2330*/  @!P0 EXIT ;  /* 0x000000000000894d */ /* 0x000fea0003800000 */
[----:B------:R-:W-:Y:S01]  /*2340*/  VIADD R22, R22, 0x80 ;  /* 0x0000008016167836 */ /* 0x000fe20000000000 */
[----:B------:R-:W-:Y:S01]  /*2350*/  UMOV UR4, UR5 ;  /* 0x0000000500047c82 */ /* 0x000fe20008000000 */
[----:B------:R-:W-:Y:S01]  /*2360*/  VIADD R7, R7, 0x80 ;  /* 0x0000008007077836 */ /* 0x000fe20000000000 */
[----:B------:R-:W-:Y:S06]  /*2370*/  BRA `(.L_x_36) ;  /* 0xfffffffc00347947 */ /* 0x000fec000383ffff */
        .weak           $__internal_0_$__cuda_sm20_div_rn_f64_full
        .type           $__internal_0_$__cuda_sm20_div_rn_f64_full,@function
        .size           $__internal_0_$__cuda_sm20_div_rn_f64_full,(.L_x_89 - $__internal_0_$__cuda_sm20_div_rn_f64_full)
$__internal_0_$__cuda_sm20_div_rn_f64_full:
[----:B------:R-:W-:Y:S01]  /*2380*/  FSETP.GEU.AND P2, PT, |R13|, 1.469367938527859385e-39, PT ;  /* 0x001000000d00780b */ /* 0x000fe20003f4e200 */
[----:B------:R-:W-:Y:S01]  /*2390*/  IMAD.U32 R14, RZ, RZ, UR16 ;  /* 0x00000010ff0e7e24 */ /* 0x000fe2000f8e00ff */
[C---:B------:R-:W-:Y:S01]  /*23a0*/  FSETP.GEU.AND P0, PT, |R3|.reuse, 1.469367938527859385e-39, PT ;  /* 0x001000000300780b */ /* 0x040fe20003f0e200 */
[----:B------:R-:W-:Y:S01]  /*23b0*/  IMAD.MOV.U32 R15, RZ, RZ, R3 ;  /* 0x000000ffff0f7224 */ /* 0x000fe200078e0003 */
[----:B------:R-:W-:Y:S01]  /*23c0*/  LOP3.LUT R2, R3, 0x800fffff, RZ, 0xc0, !PT ;  /* 0x800fffff03027812 */ /* 0x000fe200078ec0ff */
[----:B------:R-:W-:Y:S01]  /*23d0*/  IMAD.MOV.U32 R4, RZ, RZ, 0x1ca00000 ;  /* 0x1ca00000ff047424 */ /* 0x000fe200078e00ff */
[----:B------:R-:W-:Y:S01]  /*23e0*/  MOV R16, UR16 ;  /* 0x0000001000107c02 */ /* 0x000fe20008000f00 */
[----:B------:R-:W-:Y:S01]  /*23f0*/  IMAD.MOV.U32 R18, RZ, RZ, R12 ;  /* 0x000000ffff127224 */ /* 0x000fe200078e000c */
[----:B------:R-:W-:Y:S01]  /*2400*/  LOP3.LUT R17, R2, 0x3ff00000, RZ, 0xfc, !PT ;  /* 0x3ff0000002117812 */ /* 0x000fe200078efcff */
[----:B------:R-:W-:Y:S01]  /*2410*/  BSSY.RECONVERGENT B0, `(.L_x_37) ;  /* 0x0000050000007945 */ /* 0x000fe20003800200 */
[----:B------:R-:W-:-:S02]  /*2420*/  LOP3.LUT R2, R13, 0x7ff00000, RZ, 0xc0, !PT ;  /* 0x7ff000000d027812 */ /* 0x000fc400078ec0ff */
[----:B------:R-:W-:Y:S01]  /*2430*/  LOP3.LUT R6, R3, 0x7ff00000, RZ, 0xc0, !PT ;  /* 0x7ff0000003067812 */ /* 0x000fe200078ec0ff */
[----:B------:R-:W-:Y:S01]  /*2440*/  @!P2 IMAD.MOV.U32 R28, RZ, RZ, RZ ;  /* 0x000000ffff1ca224 */ /* 0x000fe200078e00ff */
[----:B------:R-:W-:Y:S01]  /*2450*/  @!P2 LOP3.LUT R5, R15, 0x7ff00000, RZ, 0xc0, !PT ;  /* 0x7ff000000f05a812 */ /* 0x000fe200078ec0ff */
[----:B------:R-:W-:Y:S01]  /*2460*/  @!P0 DMUL R16, R14, 8.98846567431157953865e+307 ;  /* 0x7fe000000e108828 */ /* 0x000fe20000000000 */
[C---:B------:R-:W-:Y:S02]  /*2470*/  ISETP.GE.U32.AND P1, PT, R2.reuse, R6, PT ;  /* 0x000000060200720c */ /* 0x040fe40003f26070 */
[----:B------:R-:W-:Y:S02]  /*2480*/  @!P2 ISETP.GE.U32.AND P3, PT, R2, R5, PT ;  /* 0x000000050200a20c */ /* 0x000fe40003f66070 */
[C---:B------:R-:W-:Y:S01]  /*2490*/  SEL R19, R4.reuse, 0x63400000, !P1 ;  /* 0x6340000004137807 */ /* 0x040fe20004800000 */
[----:B------:R-:W0:Y:S01]  /*24a0*/  MUFU.RCP64H R21, R17 ;  /* 0x0000001100157308 */ /* 0x000e220000001800 */
[----:B------:R-:W-:-:S02]  /*24b0*/  @!P2 SEL R5, R4, 0x63400000, !P3 ;  /* 0x634000000405a807 */ /* 0x000fc40005800000 */
[--C-:B------:R-:W-:Y:S02]  /*24c0*/  LOP3.LUT R19, R19, 0x800fffff, R13.reuse, 0xf8, !PT ;  /* 0x800fffff13137812 */ /* 0x100fe400078ef80d */
[----:B------:R-:W-:Y:S02]  /*24d0*/  @!P2 LOP3.LUT R5, R5, 0x80000000, R13, 0xf8, !PT ;  /* 0x800000000505a812 */ /* 0x000fe400078ef80d */
[----:B------:R-:W-:Y:S02]  /*24e0*/  MOV R20, 0x1 ;  /* 0x0000000100147802 */ /* 0x000fe40000000f00 */
[----:B------:R-:W-:Y:S01]  /*24f0*/  @!P2 LOP3.LUT R29, R5, 0x100000, RZ, 0xfc, !PT ;  /* 0x00100000051da812 */ /* 0x000fe200078efcff */
[----:B------:R-:W-:Y:S01]  /*2500*/  IMAD.MOV.U32 R5, RZ, RZ, R2 ;  /* 0x000000ffff057224 */ /* 0x000fe200078e0002 */
[----:B------:R-:W-:-:S04]  /*2510*/  @!P0 LOP3.LUT R6, R17, 0x7ff00000, RZ, 0xc0, !PT ;  /* 0x7ff0000011068812 */ /* 0x000fc800078ec0ff */
[----:B------:R-:W-:Y:S02]  /*2520*/  @!P2 DFMA R18, R18, 2, -R28 ;  /* 0x400000001212a82b */ /* 0x000fe4000000081c */
[----:B0-----:R-:W-:-:S08]  /*2530*/  DFMA R28, R20, -R16, 1 ;  /* 0x3ff00000141c742b */ /* 0x001fd00000000810 */
[----:B------:R-:W-:Y:S01]  /*2540*/  DFMA R28, R28, R28, R28 ;  /* 0x0000001c1c1c722b */ /* 0x000fe2000000001c */
[----:B------:R-:W-:-:S05]  /*2550*/  @!P2 LOP3.LUT R5, R19, 0x7ff00000, RZ, 0xc0, !PT ;  /* 0x7ff000001305a812 */ /* 0x000fca00078ec0ff */
[----:B------:R-:W-:Y:S02]  /*2560*/  VIADD R8, R5, 0xffffffff ;  /* 0xffffffff05087836 */ /* 0x000fe40000000000 */
[----:B------:R-:W-:-:S03]  /*2570*/  DFMA R20, R20, R28, R20 ;  /* 0x0000001c1414722b */ /* 0x000fc60000000014 */
[----:B------:R-:W-:Y:S01]  /*2580*/  ISETP.GT.U32.AND P0, PT, R8, 0x7feffffe, PT ;  /* 0x7feffffe0800780c */ /* 0x000fe20003f04070 */
[----:B------:R-:W-:-:S04]  /*2590*/  VIADD R8, R6, 0xffffffff ;  /* 0xffffffff06087836 */ /* 0x000fc80000000000 */
[----:B------:R-:W-:Y:S01]  /*25a0*/  DFMA R30, R20, -R16, 1 ;  /* 0x3ff00000141e742b */ /* 0x000fe20000000810 */
[----:B------:R-:W-:-:S07]  /*25b0*/  ISETP.GT.U32.OR P0, PT, R8, 0x7feffffe, P0 ;  /* 0x7feffffe0800780c */ /* 0x000fce0000704470 */
[----:B------:R-:W-:-:S08]  /*25c0*/  DFMA R30, R20, R30, R20 ;  /* 0x0000001e141e722b */ /* 0x000fd00000000014 */
[----:B------:R-:W-:-:S08]  /*25d0*/  DMUL R28, R30, R18 ;  /* 0x000000121e1c7228 */ /* 0x000fd00000000000 */
[----:B------:R-:W-:-:S08]  /*25e0*/  DFMA R20, R28, -R16, R18 ;  /* 0x800000101c14722b */ /* 0x000fd00000000012 */
[----:B------:R-:W-:Y:S01]  /*25f0*/  DFMA R20, R30, R20, R28 ;  /* 0x000000141e14722b */ /* 0x000fe2000000001c */
[----:B------:R-:W-:Y:S10]  /*2600*/  @P0 BRA `(.L_x_38) ;  /* 0x00000000006c0947 */ /* 0x000ff40003800000 */
[----:B------:R-:W-:Y:S01]  /*2610*/  LOP3.LUT R5, R15, 0x7ff00000, RZ, 0xc0, !PT ;  /* 0x7ff000000f057812 */ /* 0x000fe200078ec0ff */
[----:B------:R-:W-:-:S03]  /*2620*/  IMAD.MOV.U32 R12, RZ, RZ, RZ ;  /* 0x000000ffff0c7224 */ /* 0x000fc600078e00ff */
[CC--:B------:R-:W-:Y:S02]  /*2630*/  VIADDMNMX R6, R2.reuse, -R5.reuse, 0xb9600000, !PT ;  /* 0xb960000002067446 */ /* 0x0c0fe40007800905 */
[----:B------:R-:W-:Y:S02]  /*2640*/  ISETP.GE.U32.AND P0, PT, R2, R5, PT ;  /* 0x000000050200720c */ /* 0x000fe40003f06070 */
[----:B------:R-:W-:Y:S02]  /*2650*/  VIMNMX R6, PT, PT, R6, 0x46a00000, PT ;  /* 0x46a0000006067848 */ /* 0x000fe40003fe0100 */
[----:B------:R-:W-:-:S05]  /*2660*/  SEL R5, R4, 0x63400000, !P0 ;  /* 0x6340000004057807 */ /* 0x000fca0004000000 */
[----:B------:R-:W-:-:S05]  /*2670*/  IMAD.IADD R5, R6, 0x1, -R5 ;  /* 0x0000000106057824 */ /* 0x000fca00078e0a05 */
[----:B------:R-:W-:-:S06]  /*2680*/  IADD3 R13, PT, PT, R5, 0x7fe00000, RZ ;  /* 0x7fe00000050d7810 */ /* 0x000fcc0007ffe0ff */
[----:B------:R-:W-:-:S10]  /*2690*/  DMUL R28, R20, R12 ;  /* 0x0000000c141c7228 */ /* 0x000fd40000000000 */
[----:B------:R-:W-:-:S13]  /*26a0*/  FSETP.GTU.AND P0, PT, |R29|, 1.469367938527859385e-39, PT ;  /* 0x001000001d00780b */ /* 0x000fda0003f0c200 */
[----:B------:R-:W-:Y:S05]  /*26b0*/  @P0 BRA `(.L_x_39) ;  /* 0x0000000000940947 */ /* 0x000fea0003800000 */
[----:B------:R-:W-:Y:S01]  /*26c0*/  DFMA R16, R20, -R16, R18 ;  /* 0x800000101410722b */ /* 0x000fe20000000012 */
[----:B------:R-:W-:-:S09]  /*26d0*/  IMAD.MOV.U32 R14, RZ, RZ, RZ ;  /* 0x000000ffff0e7224 */ /* 0x000fd200078e00ff */
[C---:B------:R-:W-:Y:S02]  /*26e0*/  FSETP.NEU.AND P0, PT, R17.reuse, RZ, PT ;  /* 0x000000ff1100720b */ /* 0x040fe40003f0d000 */
[----:B------:R-:W-:-:S04]  /*26f0*/  LOP3.LUT R2, R17, 0x80000000, R15, 0x48, !PT ;  /* 0x8000000011027812 */ /* 0x000fc800078e480f */
[----:B------:R-:W-:-:S07]  /*2700*/  LOP3.LUT R15, R2, R13, RZ, 0xfc, !PT ;  /* 0x0000000d020f7212 */ /* 0x000fce00078efcff */
[----:B------:R-:W-:Y:S05]  /*2710*/  @!P0 BRA `(.L_x_39) ;  /* 0x00000000007c8947 */ /* 0x000fea0003800000 */
[----:B------:R-:W-:Y:S01]  /*2720*/  IMAD.MOV R13, RZ, RZ, -R5 ;  /* 0x000000ffff0d7224 */ /* 0x000fe200078e0a05 */
[----:B------:R-:W-:Y:S01]  /*2730*/  IADD3 R5, PT, PT, -R5, -0x43300000, RZ ;  /* 0xbcd0000005057810 */ /* 0x000fe20007ffe1ff */
[----:B------:R-:W-:-:S06]  /*2740*/  IMAD.MOV.U32 R12, RZ, RZ, RZ ;  /* 0x000000ffff0c7224 */ /* 0x000fcc00078e00ff */
[----:B------:R-:W-:Y:S02]  /*2750*/  DFMA R12, R28, -R12, R20 ;  /* 0x8000000c1c0c722b */ /* 0x000fe40000000014 */
[----:B------:R-:W-:-:S08]  /*2760*/  DMUL.RP R20, R20, R14 ;  /* 0x0000000e14147228 */ /* 0x000fd00000008000 */
[----:B------:R-:W-:Y:S02]  /*2770*/  FSETP.NEU.AND P0, PT, |R13|, R5, PT ;  /* 0x000000050d00720b */ /* 0x000fe40003f0d200 */
[----:B------:R-:W-:Y:S02]  /*2780*/  LOP3.LUT R5, R21, R2, RZ, 0x3c, !PT ;  /* 0x0000000215057212 */ /* 0x000fe400078e3cff */
[----:B------:R-:W-:Y:S02]  /*2790*/  FSEL R28, R20, R28, !P0 ;  /* 0x0000001c141c7208 */ /* 0x000fe40004000000 */
[----:B------:R-:W-:Y:S01]  /*27a0*/  FSEL R29, R5, R29, !P0 ;  /* 0x0000001d051d7208 */ /* 0x000fe20004000000 */
[----:B------:R-:W-:Y:S06]  /*27b0*/  BRA `(.L_x_39) ;  /* 0x0000000000547947 */ /* 0x000fec0003800000 */
.L_x_38:
[----:B------:R-:W-:-:S14]  /*27c0*/  DSETP.NAN.AND P0, PT, R12, R12, PT ;  /* 0x0000000c0c00722a */ /* 0x000fdc0003f08000 */
[----:B------:R-:W-:Y:S05]  /*27d0*/  @P0 BRA `(.L_x_40) ;  /* 0x0000000000440947 */ /* 0x000fea0003800000 */
[----:B------:R-:W-:-:S14]  /*27e0*/  DSETP.NAN.AND P0, PT, R14, R14, PT ;  /* 0x0000000e0e00722a */ /* 0x000fdc0003f08000 */
[----:B------:R-:W-:Y:S05]  /*27f0*/  @P0 BRA `(.L_x_41) ;  /* 0x0000000000300947 */ /* 0x000fea0003800000 */
[----:B------:R-:W-:Y:S01]  /*2800*/  ISETP.NE.AND P0, PT, R5, R6, PT ;  /* 0x000000060500720c */ /* 0x000fe20003f05270 */
[----:B------:R-:W-:Y:S01]  /*2810*/  IMAD.MOV.U32 R29, RZ, RZ, -0x80000 ;  /* 0xfff80000ff1d7424 */ /* 0x000fe200078e00ff */
[----:B------:R-:W-:-:S11]  /*2820*/  MOV R28, 0x0 ;  /* 0x00000000001c7802 */ /* 0x000fd60000000f00 */
[----:B------:R-:W-:Y:S05]  /*2830*/  @!P0 BRA `(.L_x_39) ;  /* 0x0000000000348947 */ /* 0x000fea0003800000 */
[----:B------:R-:W-:Y:S02]  /*2840*/  ISETP.NE.AND P0, PT, R5, 0x7ff00000, PT ;  /* 0x7ff000000500780c */ /* 0x000fe40003f05270 */
[----:B------:R-:W-:Y:S02]  /*2850*/  LOP3.LUT R29, R13, 0x80000000, R15, 0x48, !PT ;  /* 0x800000000d1d7812 */ /* 0x000fe400078e480f */
[----:B------:R-:W-:-:S13]  /*2860*/  ISETP.EQ.OR P0, PT, R6, RZ, !P0 ;  /* 0x000000ff0600720c */ /* 0x000fda0004702670 */
[----:B------:R-:W-:Y:S01]  /*2870*/  @P0 LOP3.LUT R2, R29, 0x7ff00000, RZ, 0xfc, !PT ;  /* 0x7ff000001d020812 */ /* 0x000fe200078efcff */
[----:B------:R-:W-:Y:S02]  /*2880*/  @!P0 IMAD.MOV.U32 R28, RZ, RZ, RZ ;  /* 0x000000ffff1c8224 */ /* 0x000fe400078e00ff */
[----:B------:R-:W-:Y:S02]  /*2890*/  @P0 IMAD.MOV.U32 R28, RZ, RZ, RZ ;  /* 0x000000ffff1c0224 */ /* 0x000fe400078e00ff */
[----:B------:R-:W-:Y:S01]  /*28a0*/  @P0 IMAD.MOV.U32 R29, RZ, RZ, R2 ;  /* 0x000000ffff1d0224 */ /* 0x000fe200078e0002 */
[----:B------:R-:W-:Y:S06]  /*28b0*/  BRA `(.L_x_39) ;  /* 0x0000000000147947 */ /* 0x000fec0003800000 */
.L_x_41:
[----:B------:R-:W-:Y:S02]  /*28c0*/  LOP3.LUT R29, R15, 0x80000, RZ, 0xfc, !PT ;  /* 0x000800000f1d7812 */ /* 0x000fe400078efcff */
[----:B------:R-:W-:Y:S01]  /*28d0*/  MOV R28, R14 ;  /* 0x0000000e001c7202 */ /* 0x000fe20000000f00 */
[----:B------:R-:W-:Y:S06]  /*28e0*/  BRA `(.L_x_39) ;  /* 0x0000000000087947 */ /* 0x000fec0003800000 */
.L_x_40:
[----:B------:R-:W-:Y:S01]  /*28f0*/  LOP3.LUT R29, R13, 0x80000, RZ, 0xfc, !PT ;  /* 0x000800000d1d7812 */ /* 0x000fe200078efcff */
[----:B------:R-:W-:-:S07]  /*2900*/  IMAD.MOV.U32 R28, RZ, RZ, R12 ;  /* 0x000000ffff1c7224 */ /* 0x000fce00078e000c */
.L_x_39:
[----:B------:R-:W-:Y:S05]  /*2910*/  BSYNC.RECONVERGENT B0 ;  /* 0x0000000000007941 */ /* 0x000fea0003800200 */
.L_x_37:
[----:B------:R-:W-:Y:S02]  /*2920*/  IMAD.MOV.U32 R4, RZ, RZ, R0 ;  /* 0x000000ffff047224 */ /* 0x000fe400078e0000 */
[----:B------:R-:W-:-:S04]  /*2930*/  IMAD.MOV.U32 R5, RZ, RZ, 0x0 ;  /* 0x00000000ff057424 */ /* 0x000fc800078e00ff */
[----:B------:R-:W-:Y:S05]  /*2940*/  RET.REL.NODEC R4 `(_ZN3cub18CUB_300001_SM_10006detail9transform16transform_kernelINS2_10policy_hubILb1EN4cuda3std3__45tupleIJN6thrust24THRUST_300001_SM_1000_NS17counting_iteratorIiNSA_11use_defaultESC_SC_EEEEEE10policy1000El8fillRandNSA_6detail15normal_iteratorINSA_10device_ptrIdEEEEJSD_EEEvT0_iT1_T2_DpNS2_10kernel_argIT3_EE) ;  /* 0xffffffd404ac7950 */ /* 0x000fea0003c3ffff */
.L_x_42:
[----:B------:R-:W-:-:S00]  /*2950*/  BRA `(.L_x_42) ;  /* 0xfffffffc00fc7947 */ /* 0x000fc0000383ffff */
[----:B------:R-:W-:-:S00]  /*2960*/  NOP ;  /* 0x0000000000007918 */ /* 0x000fc00000000000 */
        /* <DEDUP_REMOVED lines=9> */
.L_x_89:


//--------------------- .text._ZN3cub18CUB_300001_SM_10006detail9transform16transform_kernelINS2_10policy_hubILb1EN4cuda3std3__45tupleIJN6thrust24THRUST_300001_SM_1000_NS17counting_iteratorIiNSA_11use_defaultESC_SC_EEEEEE10policy1000Ei8fillRandNSA_6detail15normal_iteratorINSA_10device_ptrIdEEEEJSD_EEEvT0_iT1_T2_DpNS2_10kernel_argIT3_EE --------------------------
	.section	.text._ZN3cub18CUB_300001_SM_10006detail9transform16transform_kernelINS2_10policy_hubILb1EN4cuda3std3__45tupleIJN6thrust24THRUST_300001_SM_1000_NS17counting_iteratorIiNSA_11use_defaultESC_SC_EEEEEE10policy1000Ei8fillRandNSA_6detail15normal_iteratorINSA_10device_ptrIdEEEEJSD_EEEvT0_iT1_T2_DpNS2_10kernel_argIT3_EE,"ax",@progbits
	.align	128
        .global         _ZN3cub18CUB_300001_SM_10006detail9transform16transform_kernelINS2_10policy_hubILb1EN4cuda3std3__45tupleIJN6thrust24THRUST_300001_SM_1000_NS17counting_iteratorIiNSA_11use_defaultESC_SC_EEEEEE10policy1000Ei8fillRandNSA_6detail15normal_iteratorINSA_10device_ptrIdEEEEJSD_EEEvT0_iT1_T2_DpNS2_10kernel_argIT3_EE
        .type           _ZN3cub18CUB_300001_SM_10006detail9transform16transform_kernelINS2_10policy_hubILb1EN4cuda3std3__45tupleIJN6thrust24THRUST_300001_SM_1000_NS17counting_iteratorIiNSA_11use_defaultESC_SC_EEEEEE10policy1000Ei8fillRandNSA_6detail15normal_iteratorINSA_10device_ptrIdEEEEJSD_EEEvT0_iT1_T2_DpNS2_10kernel_argIT3_EE,@function
        .size           _ZN3cub18CUB_300001_SM_10006detail9transform16transform_kernelINS2_10policy_hubILb1EN4cuda3std3__45tupleIJN6thrust24THRUST_300001_SM_1000_NS17counting_iteratorIiNSA_11use_defaultESC_SC_EEEEEE10policy1000Ei8fillRandNSA_6detail15normal_iteratorINSA_10device_ptrIdEEEEJSD_EEEvT0_iT1_T2_DpNS2_10kernel_argIT3_EE,(.L_x_90 - _ZN3cub18CUB_300001_SM_10006detail9transform16transform_kernelINS2_10policy_hubILb1EN4cuda3std3__45tupleIJN6thrust24THRUST_300001_SM_1000_NS17counting_iteratorIiNSA_11use_defaultESC_SC_EEEEEE10policy1000Ei8fillRandNSA_6detail15normal_iteratorINSA_10device_ptrIdEEEEJSD_EEEvT0_iT1_T2_DpNS2_10kernel_argIT3_EE)
        .other          _ZN3cub18CUB_300001_SM_10006detail9transform16transform_kernelINS2_10policy_hubILb1EN4cuda3std3__45tupleIJN6thrust24THRUST_300001_SM_1000_NS17counting_iteratorIiNSA_11use_defaultESC_SC_EEEEEE10policy1000Ei8fillRandNSA_6detail15normal_iteratorINSA_10device_ptrIdEEEEJSD_EEEvT0_iT1_T2_DpNS2_10kernel_argIT3_EE,@"STO_CUDA_ENTRY STV_DEFAULT"
_ZN3cub18CUB_300001_SM_10006detail9transform16transform_kernelINS2_10policy_hubILb1EN4cuda3std3__45tupleIJN6thrust24THRUST_300001_SM_1000_NS17counting_iteratorIiNSA_11use_defaultESC_SC_EEEEEE10policy1000Ei8fillRandNSA_6detail15normal_iteratorINSA_10device_ptrIdEEEEJSD_EEEvT0_iT1_T2_DpNS2_10kernel_argIT3_EE:
.text._ZN3cub18CUB_300001_SM_10006detail9transform16transform_kernelINS2_10policy_hubILb1EN4cuda3std3__45tupleIJN6thrust24THRUST_300001_SM_1000_NS17counting_iteratorIiNSA_11use_defaultESC_SC_EEEEEE10policy1000Ei8fillRandNSA_6detail15normal_iteratorINSA_10device_ptrIdEEEEJSD_EEEvT0_iT1_T2_DpNS2_10kernel_argIT3_EE:
[----:B------:R-:W-:Y:S08]  /*0000*/  LDC R1, c[0x0][0x37c] ;  /* 0x0000df00ff017b82 */ /* 0x000ff00000000800 */
[----:B------:R-:W0:Y:S01]  /*0010*/  S2UR UR6, SR_CTAID.X ;  /* 0x00000000000679c3 */ /* 0x000e220000002500 */
[----:B------:R-:W1:Y:S01]  /*0020*/  LDCU.64 UR8, c[0x0][0x380] ;  /* 0x00007000ff0877ac */ /* 0x000e620008000a00 */
[----:B------:R-:W-:Y:S01]  /*0030*/  IMAD.MOV.U32 R3, RZ, RZ, 0x41dfffff ;  /* 0x41dfffffff037424 */ /* 0x000fe200078e00ff */
[----:B------:R-:W2:Y:S01]  /*0040*/  LDCU.64 UR10, c[0x0][0x358] ;  /* 0x00006b00ff0a77ac */ /* 0x000ea20008000a00 */
[----:B------:R-:W-:Y:S01]  /*0050*/  UMOV UR12, 0xff800000 ;  /* 0xff800000000c7882 */ /* 0x000fe20000000000 */
[----:B-1----:R-:W-:-:S04]  /*0060*/  USHF.L.U32 UR5, UR9, 0x7, URZ ;  /* 0x0000000709057899 */ /* 0x002fc800080006ff */
[----:B0-----:R-:W-:-:S04]  /*0070*/  UIMAD UR6, UR5, UR6, URZ ;  /* 0x00000006050672a4 */ /* 0x001fc8000f8e02ff */
[----:B------:R-:W-:-:S04]  /*0080*/  UIADD3 UR4, UPT, UPT, -UR6, UR8, URZ ;  /* 0x0000000806047290 */ /* 0x000fc8000fffe1ff */
[----:B------:R-:W-:-:S04]  /*0090*/  UISETP.LT.AND UP0, UPT, UR5, UR4, UPT ;  /* 0x000000040500728c */ /* 0x000fc8000bf01270 */
[----:B------:R-:W-:Y:S02]  /*00a0*/  USEL UR8, UR5, UR4, UP0 ;  /* 0x0000000405087287 */ /* 0x000fe40008000000 */
[----:B------:R-:W-:-:S09]  /*00b0*/  UISETP.GT.AND UP0, UPT, UR5, UR4, UPT ;  /* 0x000000040500728c */ /* 0x000fd2000bf04270 */
[----:B--2---:R-:W-:Y:S05]  /*00c0*/  BRA.U UP0, `(.L_x_43) ;  /* 0x00000011000c7547 */ /* 0x004fea000b800000 */
[----:B------:R-:W-:-:S06]  /*00d0*/  UISETP.GE.AND UP0, UPT, UR9, 0x1, UPT ;  /* 0x000000010900788c */ /* 0x000fcc000bf06270 */
[----:B------:R-:W-:-:S13]  /*00e0*/  PLOP3.LUT P0, PT, PT, PT, UP0, 0x80, 0x8 ;  /* 0x000000000008781c */ /* 0x000fda0003f0f008 */
[----:B------:R-:W-:Y:S05]  /*00f0*/  @!P0 EXIT ;  /* 0x000000000000894d */ /* 0x000fea0003800000 */
[----:B------:R-:W0:Y:S01]  /*0100*/  LDC.64 R24, c[0x0][0x388] ;  /* 0x0000e200ff187b82 */ /* 0x000e220000000a00 */
[----:B------:R-:W1:Y:S01]  /*0110*/  S2R R10, SR_TID.X ;  /* 0x00000000000a7919 */ /* 0x000e620000002100 */
[----:B------:R-:W0:Y:S01]  /*0120*/  LDCU.64 UR4, c[0x0][0x390] ;  /* 0x00007200ff0477ac */ /* 0x000e220008000a00 */
[----:B------:R-:W-:Y:S01]  /*0130*/  IMAD.MOV.U32 R7, RZ, RZ, RZ ;  /* 0x000000ffff077224 */ /* 0x000fe200078e00ff */
[----:B------:R-:W-:Y:S02]  /*0140*/  UISETP.GE.U32.AND UP0, UPT, UR9, 0x4, UPT ;  /* 0x000000040900788c */ /* 0x000fe4000bf06070 */
[----:B------:R-:W-:Y:S01]  /*0150*/  ULOP3.LUT UR8, UR9, 0x3, URZ, 0xc0, !UPT ;  /* 0x0000000309087892 */ /* 0x000fe2000f8ec0ff */
[----:B0-----:R-:W-:-:S06]  /*0160*/  DADD R24, -R24, UR4 ;  /* 0x0000000418187e29 */ /* 0x001fcc0008000100 */
[----:B-1----:R-:W-:Y:S05]  /*0170*/  BRA.U !UP0, `(.L_x_44) ;  /* 0x0000000908f07547 */ /* 0x002fea000b800000 */
[----:B------:R-:W0:Y:S01]  /*0180*/  LDCU UR14, c[0x0][0x3a8] ;  /* 0x00007500ff0e77ac */ /* 0x000e220008000800 */
[----:B------:R-:W-:Y:S01]  /*0190*/  IMAD.MOV.U32 R9, RZ, RZ, R10 ;  /* 0x000000ffff097224 */ /* 0x000fe200078e000a */
[----:B------:R-:W1:Y:S01]  /*01a0*/  LDCU.64 UR4, c[0x0][0x3a0] ;  /* 0x00007400ff0477ac */ /* 0x000e620008000a00 */
[----:B------:R-:W-:Y:S01]  /*01b0*/  ULOP3.LUT UR7, UR9, 0x7ffffffc, URZ, 0xc0, !UPT ;  /* 0x7ffffffc09077892 */ /* 0x000fe2000f8ec0ff */
[----:B------:R-:W2:Y:S05]  /*01c0*/  LDCU.64 UR16, c[0x0][0x388] ;  /* 0x00007100ff1077ac */ /* 0x000eaa0008000a00 */
[----:B------:R-:W-:Y:S01]  /*01d0*/  IMAD.U32 R7, RZ, RZ, UR7 ;  /* 0x00000007ff077e24 */ /* 0x000fe2000f8e00ff */
[----:B------:R-:W-:Y:S01]  /*01e0*/  UIADD3 UR9, UPT, UPT, -UR7, URZ, URZ ;  /* 0x000000ff07097290 */ /* 0x000fe2000fffe1ff */
[----:B0-----:R-:W-:Y:S01]  /*01f0*/  IMAD.U32 R11, RZ, RZ, UR14 ;  /* 0x0000000eff0b7e24 */ /* 0x001fe2000f8e00ff */
[----:B-1----:R-:W-:-:S04]  /*0200*/  UIMAD.WIDE UR4, UR6, 0x8, UR4 ;  /* 0x00000008060478a5 */ /* 0x002fc8000f8e0204 */
[----:B------:R-:W-:Y:S01]  /*0210*/  IADD3 R11, PT, PT, R11, UR6, R10 ;  /* 0x000000060b0b7c10 */ /* 0x000fe2000fffe00a */
[----:B------:R-:W-:-:S03]  /*0220*/  UIADD3 UR13, UP0, UPT, UR4, 0x800, URZ ;  /* 0x00000800040d7890 */ /* 0x000fc6000ff1e0ff */
[----:B------:R-:W-:Y:S01]  /*0230*/  IADD3 R11, PT, PT, R11, 0x100, RZ ;  /* 0x000001000b0b7810 */ /* 0x000fe20007ffe0ff */
[----:B--2---:R-:W-:-:S12]  /*0240*/  UIADD3.X UR4, UPT, UPT, URZ, UR5, URZ, UP0, !UPT ;  /* 0x00000005ff047290 */ /* 0x004fd800087fe4ff */
.L_x_53:
        /* <DEDUP_REMOVED lines=41> */
[----:B------:R-:W-:Y:S05]  /*04e0*/  CALL.REL.NOINC `($__internal_1_$__cuda_sm20_div_rn_f64_full) ;  /* 0x0000001c00747944 */ /* 0x000fea0003c00000 */
.L_x_46:
[----:B------:R-:W-:Y:S05]  /*04f0*/  BSYNC.RECONVERGENT B1 ;  /* 0x0000000000017941 */ /* 0x000fea0003800200 */
.L_x_45:
[----:B------:R-:W-:Y:S01]  /*0500*/  VIADD R4, R11, 0xffffff80 ;  /* 0xffffff800b047836 */ /* 0x000fe20000000000 */
[----:B------:R-:W0:Y:S01]  /*0510*/  MUFU.RCP64H R13, 2.14748262400000000000e+09 ;  /* 0x41dfffff000d7908 */ /* 0x000e220000001800 */
[----:B------:R-:W-:Y:S01]  /*0520*/  IMAD.MOV.U32 R12, RZ, RZ, 0x1 ;  /* 0x00000001ff0c7424 */ /* 0x000fe200078e00ff */
[----:B------:R-:W-:Y:S06]  /*0530*/  BSSY.RECONVERGENT B1, `(.L_x_47) ;  /* 0x0000026000017945 */ /* 0x000fec0003800200 */
[----:B------:R-:W1:Y:S02]  /*0540*/  I2F.F64 R4, R4 ;  /* 0x0000000400047312 */ /* 0x000e640000201c00 */
[----:B-1----:R-:W-:Y:S01]  /*0550*/  DMUL R14, R4, 100000 ;  /* 0x40f86a00040e7828 */ /* 0x002fe20000000000 */
[----:B------:R-:W-:-:S09]  /*0560*/  IMAD.MOV.U32 R4, RZ, RZ, -0x800000 ;  /* 0xff800000ff047424 */ /* 0x000fd200078e00ff */
[----:B------:R-:W1:Y:S02]  /*0570*/  F2I.U32.F64.TRUNC R14, R14 ;  /* 0x0000000e000e7311 */ /* 0x000e64000030d000 */
[----:B-1----:R-:W-:-:S04]  /*0580*/  IMAD.HI.U32 R5, R14, 0x3, RZ ;  /* 0x000000030e057827 */ /* 0x002fc800078e00ff */
[----:B------:R-:W-:-:S05]  /*0590*/  IMAD.IADD R0, R14, 0x1, -R5 ;  /* 0x000000010e007824 */ /* 0x000fca00078e0a05 */
[----:B------:R-:W-:-:S04]  /*05a0*/  LEA.HI R0, R0, R5, RZ, 0x1f ;  /* 0x0000000500007211 */ /* 0x000fc800078ff8ff */
[----:B------:R-:W-:-:S05]  /*05b0*/  SHF.R.U32.HI R5, RZ, 0x1e, R0 ;  /* 0x0000001eff057819 */ /* 0x000fca0000011600 */
[----:B------:R-:W-:-:S05]  /*05c0*/  IMAD R5, R5, -0x7fffffff, R14 ;  /* 0x8000000105057824 */ /* 0x000fca00078e020e */
[----:B------:R-:W-:Y:S02]  /*05d0*/  VIMNMX.U32 R0, PT, PT, R5, 0x1, !PT ;  /* 0x0000000105007848 */ /* 0x000fe40007fe0000 */
[----:B------:R-:W-:-:S03]  /*05e0*/  MOV R5, 0x41dfffff ;  /* 0x41dfffff00057802 */ /* 0x000fc60000000f00 */
[----:B------:R-:W-:-:S03]  /*05f0*/  IMAD.HI.U32 R2, R0, 0x5e4789c9, RZ ;  /* 0x5e4789c900027827 */ /* 0x000fc600078e00ff */
[----:B0-----:R-:W-:Y:S02]  /*0600*/  DFMA R14, R12, -R4, 1 ;  /* 0x3ff000000c0e742b */ /* 0x001fe40000000804 */
        /* <DEDUP_REMOVED lines=23> */
[----:B------:R-:W-:Y:S05]  /*0780*/  CALL.REL.NOINC `($__internal_1_$__cuda_sm20_div_rn_f64_full) ;  /* 0x0000001800cc7944 */ /* 0x000fea0003c00000 */
.L_x_48:
[----:B------:R-:W-:Y:S05]  /*0790*/  BSYNC.RECONVERGENT B1 ;  /* 0x0000000000017941 */ /* 0x000fea0003800200 */
.L_x_47:
[----:B------:R-:W0:Y:S01]  /*07a0*/  I2F.F64 R4, R11 ;  /* 0x0000000b00047312 */ /* 0x000e220000201c00 */
[----:B------:R-:W-:Y:S01]  /*07b0*/  MOV R12, 0x1 ;  /* 0x00000001000c7802 */ /* 0x000fe20000000f00 */
[----:B------:R-:W-:Y:S01]  /*07c0*/  BSSY.RECONVERGENT B1, `(.L_x_49) ;  /* 0x0000027000017945 */ /* 0x000fe20003800200 */
[----:B------:R-:W-:-:S05]  /*07d0*/  VIADD R22, R11, 0x80 ;  /* 0x000000800b167836 */ /* 0x000fca0000000000 */
        /* <DEDUP_REMOVED lines=37> */
.L_x_50:
[----:B------:R-:W-:Y:S05]  /*0a30*/  BSYNC.RECONVERGENT B1 ;  /* 0x0000000000017941 */ /* 0x000fea0003800200 */
.L_x_49:
[----:B------:R-:W0:Y:S01]  /*0a40*/  I2F.F64 R22, R22 ;  /* 0x0000001600167312 */ /* 0x000e220000201c00 */
[----:B------:R-:W-:Y:S01]  /*0a50*/  IMAD.MOV.U32 R4, RZ, RZ, -0x800000 ;  /* 0xff800000ff047424 */ /* 0x000fe200078e00ff */
[----:B------:R-:W-:Y:S01]  /*0a60*/  MOV R12, 0x1 ;  /* 0x00000001000c7802 */ /* 0x000fe20000000f00 */
[----:B------:R-:W-:Y:S05]  /*0a70*/  BSSY.RECONVERGENT B1, `(.L_x_51) ;  /* 0x0000025000017945 */ /* 0x000fea0003800200 */
[----:B------:R-:W1:Y:S01]  /*0a80*/  MUFU.RCP64H R13, 2.14748262400000000000e+09 ;  /* 0x41dfffff000d7908 */ /* 0x000e620000001800 */
[----:B0-----:R-:W-:-:S10]  /*0a90*/  DMUL R14, R22, 100000 ;  /* 0x40f86a00160e7828 */ /* 0x001fd40000000000 */
        /* <DEDUP_REMOVED lines=34> */
.L_x_52:
[----:B------:R-:W-:Y:S05]  /*0cc0*/  BSYNC.RECONVERGENT B1 ;  /* 0x0000000000017941 */ /* 0x000fea0003800200 */
.L_x_51:
[----:B------:R-:W-:Y:S01]  /*0cd0*/  DFMA R28, R24, R28, UR16 ;  /* 0x00000010181c7e2b */ /* 0x000fe2000800001c */
[----:B------:R-:W-:Y:S01]  /*0ce0*/  UIADD3 UR9, UPT, UPT, UR9, 0x4, URZ ;  /* 0x0000000409097890 */ /* 0x000fe2000fffe0ff */
[----:B------:R-:W-:Y:S02]  /*0cf0*/  VIADD R9, R9, 0x200 ;  /* 0x0000020009097836 */ /* 0x000fe40000000000 */
[----:B------:R-:W-:Y:S01]  /*0d00*/  VIADD R11, R11, 0x200 ;  /* 0x000002000b0b7836 */ /* 0x000fe20000000000 */
[----:B------:R-:W-:Y:S02]  /*0d10*/  UISETP.NE.AND UP0, UPT, UR9, URZ, UPT ;  /* 0x000000ff0900728c */ /* 0x000fe4000bf05270 */
[----:B------:R0:W-:Y:S07]  /*0d20*/  STG.E.64 desc[UR10][R26.64+0x400], R28 ;  /* 0x0004001c1a007986 */ /* 0x0001ee000c101b0a */
[----:B------:R-:W-:Y:S05]  /*0d30*/  BRA.U UP0, `(.L_x_53) ;  /* 0xfffffff500447547 */ /* 0x000fea000b83ffff */
.L_x_44:
[----:B------:R-:W-:-:S13]  /*0d40*/  ISETP.NE.AND P0, PT, RZ, UR8, PT ;  /* 0x00000008ff007c0c */ /* 0x000fda000bf05270 */
[----:B------:R-:W-:Y:S05]  /*0d50*/  @!P0 EXIT ;  /* 0x000000000000894d */ /* 0x000fea0003800000 */
[----:B------:R-:W1:Y:S01]  /*0d60*/  LDCU UR7, c[0x0][0x3a8] ;  /* 0x00007500ff0777ac */ /* 0x000e620008000800 */
[----:B------:R-:W2:Y:S01]  /*0d70*/  LDCU.64 UR4, c[0x0][0x3a0] ;  /* 0x00007400ff0477ac */ /* 0x000ea20008000a00 */
[----:B------:R-:W3:Y:S01]  /*0d80*/  LDCU.64 UR14, c[0x0][0x388] ;  /* 0x00007100ff0e77ac */ /* 0x000ee20008000a00 */
[----:B-1----:R-:W-:Y:S01]  /*0d90*/  IMAD.U32 R5, RZ, RZ, UR7 ;  /* 0x00000007ff057e24 */ /* 0x002fe2000f8e00ff */
[----:B------:R-:W-:Y:S02]  /*0da0*/  UIADD3 UR7, UPT, UPT, -UR8, URZ, URZ ;  /* 0x000000ff08077290 */ /* 0x000fe4000fffe1ff */
[----:B--2---:R-:W-:Y:S02]  /*0db0*/  UIMAD.WIDE UR4, UR6, 0x8, UR4 ;  /* 0x00000008060478a5 */ /* 0x004fe4000f8e0204 */
[--C-:B------:R-:W-:Y:S01]  /*0dc0*/  IADD3 R0, PT, PT, R5, UR6, R10.reuse ;  /* 0x0000000605007c10 */ /* 0x100fe2000fffe00a */
[----:B------:R-:W-:-:S03]  /*0dd0*/  IMAD R10, R7, 0x80, R10 ;  /* 0x00000080070a7824 */ /* 0x000fc600078e020a */
[----:B---3--:R-:W-:-:S07]  /*0de0*/  LEA R7, R7, R0, 0x7 ;  /* 0x0000000007077211 */ /* 0x008fce00078e38ff */
.L_x_56:
[----:B-1----:R-:W1:Y:S01]  /*0df0*/  I2F.F64 R4, R7 ;  /* 0x0000000700047312 */ /* 0x002e620000201c00 */
[----:B------:R-:W-:Y:S01]  /*0e00*/  IMAD.MOV.U32 R8, RZ, RZ, 0x1 ;  /* 0x00000001ff087424 */ /* 0x000fe200078e00ff */
[----:B------:R-:W-:Y:S01]  /*0e10*/  UIADD3 UR7, UPT, UPT, UR7, 0x1, URZ ;  /* 0x0000000107077890 */ /* 0x000fe2000fffe0ff */
[----:B------:R-:W-:Y:S01]  /*0e20*/  MOV R23, 0x8 ;  /* 0x0000000800177802 */ /* 0x000fe20000000f00 */
[----:B------:R-:W-:Y:S02]  /*0e30*/  BSSY.RECONVERGENT B1, `(.L_x_54) ;  /* 0x0000026000017945 */ /* 0x000fe40003800200 */
[----:B------:R-:W-:Y:S02]  /*0e40*/  UISETP.NE.AND UP0, UPT, UR7, URZ, UPT ;  /* 0x000000ff0700728c */ /* 0x000fe4000bf05270 */
[----:B------:R-:W2:Y:S01]  /*0e50*/  MUFU.RCP64H R9, 2.14748262400000000000e+09 ;  /* 0x41dfffff00097908 */ /* 0x000ea20000001800 */
[----:B------:R-:W-:Y:S01]  /*0e60*/  IMAD.WIDE R22, R10, R23, UR4 ;  /* 0x000000040a167e25 */ /* 0x000fe2000f8e0217 */
        /* <DEDUP_REMOVED lines=23> */
[----:B------:R-:W0:Y:S03]  /*0fe0*/  I2F.F64.U32 R12, R12 ;  /* 0x0000000c000c7312 */ /* 0x000e260000201800 */
[----:B------:R-:W-:-:S08]  /*0ff0*/  DFMA R14, R8, R14, R8 ;  /* 0x0000000e080e722b */ /* 0x000fd00000000008 */
        /* <DEDUP_REMOVED lines=9> */
.L_x_55:
[----:B------:R-:W-:Y:S05]  /*1090*/  BSYNC.RECONVERGENT B1 ;  /* 0x0000000000017941 */ /* 0x000fea0003800200 */
.L_x_54:
[----:B------:R-:W-:Y:S01]  /*10a0*/  DFMA R28, R24, R28, UR14 ;  /* 0x0000000e181c7e2b */ /* 0x000fe2000800001c */
[----:B------:R-:W-:Y:S02]  /*10b0*/  VIADD R10, R10, 0x80 ;  /* 0x000000800a0a7836 */ /* 0x000fe40000000000 */
[----:B------:R-:W-:-:S04]  /*10c0*/  VIADD R7, R7, 0x80 ;  /* 0x0000008007077836 */ /* 0x000fc80000000000 */
[----:B------:R1:W-:Y:S01]  /*10d0*/  STG.E.64 desc[UR10][R22.64], R28 ;  /* 0x0000001c16007986 */ /* 0x0003e2000c101b0a */
[----:B------:R-:W-:Y:S05]  /*10e0*/  BRA.U UP0, `(.L_x_56) ;  /* 0xfffffffd00407547 */ /* 0x000fea000b83ffff */
[----:B------:R-:W-:Y:S05]  /*10f0*/  EXIT ;  /* 0x000000000000794d */ /* 0x000fea0003800000 */
.L_x_43:
        /* <DEDUP_REMOVED lines=11> */
[----:B------:R-:W0:Y:S01]  /*11b0*/  LDCU.64 UR4, c[0x0][0x3a0] ;  /* 0x00007400ff0477ac */ /* 0x000e220008000a00 */
[----:B------:R-:W-:Y:S01]  /*11c0*/  VIADD R9, R22, 0x100 ;  /* 0x0000010016097836 */ /* 0x000fe20000000000 */
[----:B------:R-:W-:Y:S01]  /*11d0*/  MOV R23, R22 ;  /* 0x0000001600177202 */ /* 0x000fe20000000f00 */
[----:B------:R-:W1:Y:S01]  /*11e0*/  LDCU UR14, c[0x0][0x3a8] ;  /* 0x00007500ff0e77ac */ /* 0x000e620008000800 */
[----:B------:R-:W-:Y:S01]  /*11f0*/  ULOP3.LUT UR9, UR9, 0x7ffffffc, URZ, 0xc0, !UPT ;  /* 0x7ffffffc09097892 */ /* 0x000fe2000f8ec0ff */
[----:B------:R-:W2:Y:S05]  /*1200*/  LDCU.64 UR16, c[0x0][0x388] ;  /* 0x00007100ff1077ac */ /* 0x000eaa0008000a00 */
[----:B------:R-:W-:Y:S01]  /*1210*/  IMAD.U32 R7, RZ, RZ, UR9 ;  /* 0x00000009ff077e24 */ /* 0x000fe2000f8e00ff */
[----:B------:R-:W-:-:S02]  /*1220*/  UIADD3 UR7, UPT, UPT, -UR9, URZ, URZ ;  /* 0x000000ff09077290 */ /* 0x000fc4000fffe1ff */
[----:B0-----:R-:W-:Y:S01]  /*1230*/  UIMAD.WIDE UR4, UR6, 0x8, UR4 ;  /* 0x00000008060478a5 */ /* 0x001fe2000f8e0204 */
[----:B-1----:R-:W-:-:S03]  /*1240*/  IMAD.U32 R5, RZ, RZ, UR14 ;  /* 0x0000000eff057e24 */ /* 0x002fc6000f8e00ff */
[----:B------:R-:W-:Y:S02]  /*1250*/  UIADD3 UR15, UP0, UPT, UR4, 0x800, URZ ;  /* 0x00000800040f7890 */ /* 0x000fe4000ff1e0ff */
[----:B------:R-:W-:Y:S02]  /*1260*/  IADD3 R24, PT, PT, R5, UR6, R22 ;  /* 0x0000000605187c10 */ /* 0x000fe4000fffe016 */
[----:B--2---:R-:W-:-:S12]  /*1270*/  UIADD3.X UR4, UPT, UPT, URZ, UR5, URZ, UP0, !UPT ;  /* 0x00000005ff047290 */ /* 0x004fd800087fe4ff */
.L_x_74:
        /* <DEDUP_REMOVED lines=47> */
.L_x_61:
[----:B------:R-:W-:Y:S05]  /*1570*/  BSYNC.RECONVERGENT B2 ;  /* 0x0000000000027941 */ /* 0x000fea0003800200 */
.L_x_60:
[----:B------:R-:W-:-:S07]  /*1580*/  DFMA R28, R10, R28, UR16 ;  /* 0x000000100a1c7e2b */ /* 0x000fce000800001c */
[----:B------:R0:W-:Y:S04]  /*1590*/  STG.E.64 desc[UR10][R26.64+-0x800], R28 ;  /* 0xfff8001c1a007986 */ /* 0x0001e8000c101b0a */
.L_x_59:
[----:B------:R-:W-:Y:S05]  /*15a0*/  BSYNC.RECONVERGENT B1 ;  /* 0x0000000000017941 */ /* 0x000fea0003800200 */
.L_x_58:
        /* <DEDUP_REMOVED lines=10> */
[----:B------:R-:W-:-:S09]  /*1650*/  IMAD.MOV.U32 R4, RZ, RZ, -0x800000 ;  /* 0xff800000ff047424 */ /* 0x000fd200078e00ff */
[----:B------:R-:W2:Y:S02]  /*1660*/  F2I.U32.F64.TRUNC R14, R14 ;  /* 0x0000000e000e7311 */ /* 0x000ea4000030d000 */
[----:B--2---:R-:W-:-:S05]  /*1670*/  IMAD.HI.U32 R5, R14, 0x3, RZ ;  /* 0x000000030e057827 */ /* 0x004fca00078e00ff */
        /* <DEDUP_REMOVED lines=30> */
.L_x_65:
[----:B------:R-:W-:Y:S05]  /*1860*/  BSYNC.RECONVERGENT B2 ;  /* 0x0000000000027941 */ /* 0x000fea0003800200 */
.L_x_64:
[----:B------:R-:W-:-:S07]  /*1870*/  DFMA R28, R10, R28, UR16 ;  /* 0x000000100a1c7e2b */ /* 0x000fce000800001c */
[----:B------:R1:W-:Y:S04]  /*1880*/  STG.E.64 desc[UR10][R26.64+-0x400], R28 ;  /* 0xfffc001c1a007986 */ /* 0x0003e8000c101b0a */
.L_x_63:
[----:B------:R-:W-:Y:S05]  /*1890*/  BSYNC.RECONVERGENT B1 ;  /* 0x0000000000017941 */ /* 0x000fea0003800200 */
.L_x_62:
        /* <DEDUP_REMOVED lines=9> */
[----:B------:R-:W-:-:S09]  /*1930*/  IMAD.MOV.U32 R4, RZ, RZ, -0x800000 ;  /* 0xff800000ff047424 */ /* 0x000fd200078e00ff */
[----:B------:R-:W3:Y:S02]  /*1940*/  F2I.U32.F64.TRUNC R14, R14 ;  /* 0x0000000e000e7311 */ /* 0x000ee4000030d000 */
[----:B---3--:R-:W-:-:S05]  /*1950*/  IMAD.HI.U32 R5, R14, 0x3, RZ ;  /* 0x000000030e057827 */ /* 0x008fca00078e00ff */
        /* <DEDUP_REMOVED lines=30> */
.L_x_69:
[----:B------:R-:W-:Y:S05]  /*1b40*/  BSYNC.RECONVERGENT B2 ;  /* 0x0000000000027941 */ /* 0x000fea0003800200 */
.L_x_68:
[----:B------:R-:W-:-:S07]  /*1b50*/  DFMA R28, R10, R28, UR16 ;  /* 0x000000100a1c7e2b */ /* 0x000fce000800001c */
[----:B------:R2:W-:Y:S04]  /*1b60*/  STG.E.64 desc[UR10][R26.64], R28 ;  /* 0x0000001c1a007986 */ /* 0x0005e8000c101b0a */
.L_x_67:
[----:B------:R-:W-:Y:S05]  /*1b70*/  BSYNC.RECONVERGENT B1 ;  /* 0x0000000000017941 */ /* 0x000fea0003800200 */
.L_x_66:
[----:B------:R-:W-:Y:S01]  /*1b80*/  VIADD R0, R9, 0x80 ;  /* 0x0000008009007836 */ /* 0x000fe20000000000 */
[----:B------:R-:W-:Y:S04]  /*1b90*/  BSSY.RECONVERGENT B1, `(.L_x_70) ;  /* 0x000002d000017945 */ /* 0x000fe80003800200 */
[----:B------:R-:W-:-:S13]  /*1ba0*/  ISETP.GE.AND P0, PT, R0, UR8, PT ;  /* 0x0000000800007c0c */ /* 0x000fda000bf06270 */
[----:B------:R-:W-:Y:S05]  /*1bb0*/  @P0 BRA `(.L_x_71) ;  /* 0x0000000000a80947 */ /* 0x000fea0003800000 */
[----:B------:R-:W-:Y:S01]  /*1bc0*/  IADD3 R4, PT, PT, R24, 0x180, RZ ;  /* 0x0000018018047810 */ /* 0x000fe20007ffe0ff */
[----:B------:R-:W3:Y:S01]  /*1bd0*/  MUFU.RCP64H R13, 2.14748262400000000000e+09 ;  /* 0x41dfffff000d7908 */ /* 0x000ee20000001800 */
[----:B------:R-:W-:Y:S01]  /*1be0*/  IMAD.MOV.U32 R12, RZ, RZ, 0x1 ;  /* 0x00000001ff0c7424 */ /* 0x000fe200078e00ff */
[----:B------:R-:W-:Y:S06]  /*1bf0*/  BSSY.RECONVERGENT B2, `(.L_x_72) ;  /* 0x0000024000027945 */ /* 0x000fec0003800200 */
[----:B------:R-:W4:Y:S02]  /*1c00*/  I2F.F64 R4, R4 ;  /* 0x0000000400047312 */ /* 0x000f240000201c00 */
[----:B----4-:R-:W-:Y:S01]  /*1c10*/  DMUL R14, R4, 100000 ;  /* 0x40f86a00040e7828 */ /* 0x010fe20000000000 */
[----:B------:R-:W-:-:S09]  /*1c20*/  IMAD.MOV.U32 R4, RZ, RZ, -0x800000 ;  /* 0xff800000ff047424 */ /* 0x000fd200078e00ff */
[----:B------:R-:W4:Y:S02]  /*1c30*/  F2I.U32.F64.TRUNC R14, R14 ;  /* 0x0000000e000e7311 */ /* 0x000f24000030d000 */
[----:B----4-:R-:W-:-:S04]  /*1c40*/  IMAD.HI.U32 R5, R14, 0x3, RZ ;  /* 0x000000030e057827 */ /* 0x010fc800078e00ff */
[----:B------:R-:W-:-:S05]  /*1c50*/  IMAD.IADD R0, R14, 0x1, -R5 ;  /* 0x000000010e007824 */ /* 0x000fca00078e0a05 */
        /* <DEDUP_REMOVED lines=29> */
.L_x_73:
[----:B------:R-:W-:Y:S05]  /*1e30*/  BSYNC.RECONVERGENT B2 ;  /* 0x0000000000027941 */ /* 0x000fea0003800200 */
.L_x_72:
[----:B------:R-:W-:-:S07]  /*1e40*/  DFMA R28, R10, R28, UR16 ;  /* 0x000000100a1c7e2b */ /* 0x000fce000800001c */
[----:B------:R3:W-:Y:S04]  /*1e50*/  STG.E.64 desc[UR10][R26.64+0x400], R28 ;  /* 0x0004001c1a007986 */ /* 0x0007e8000c101b0a */
.L_x_71:
[----:B------:R-:W-:Y:S05]  /*1e60*/  BSYNC.RECONVERGENT B1 ;  /* 0x0000000000017941 */ /* 0x000fea0003800200 */
.L_x_70:
[----:B------:R-:W-:Y:S01]  /*1e70*/  IADD3 R9, PT, PT, R9, 0x200, RZ ;  /* 0x0000020009097810 */ /* 0x000fe20007ffe0ff */
[----:B------:R-:W-:Y:S02]  /*1e80*/  VIADD R24, R24, 0x200 ;  /* 0x0000020018187836 */ /* 0x000fe40000000000 */
[----:B------:R-:W-:Y:S01]  /*1e90*/  VIADD R23, R23, 0x200 ;  /* 0x0000020017177836 */ /* 0x000fe20000000000 */
[----:B------:R-:W-:Y:S06]  /*1ea0*/  BRA.U UP0, `(.L_x_74) ;  /* 0xfffffff100f47547 */ /* 0x000fec000b83ffff */
.L_x_57:
[----:B------:R-:W-:-:S13]  /*1eb0*/  ISETP.NE.AND P0, PT, RZ, UR13, PT ;  /* 0x0000000dff007c0c */ /* 0x000fda000bf05270 */
[----:B------:R-:W-:Y:S05]  /*1ec0*/  @!P0 EXIT ;  /* 0x000000000000894d */ /* 0x000fea0003800000 */
[----:B------:R-:W4:Y:S01]  /*1ed0*/  LDCU UR7, c[0x0][0x3a8] ;  /* 0x00007500ff0777ac */ /* 0x000f220008000800 */
[----:B------:R-:W5:Y:S01]  /*1ee0*/  LDCU.64 UR4, c[0x0][0x3a0] ;  /* 0x00007400ff0477ac */ /* 0x000f620008000a00 */
[----:B------:R-:W0:Y:S01]  /*1ef0*/  LDCU.64 UR14, c[0x0][0x388] ;  /* 0x00007100ff0e77ac */ /* 0x000e220008000a00 */
[----:B----4-:R-:W-:Y:S01]  /*1f00*/  IMAD.U32 R5, RZ, RZ, UR7 ;  /* 0x00000007ff057e24 */ /* 0x010fe2000f8e00ff */
[----:B------:R-:W-:Y:S02]  /*1f10*/  UIADD3 UR7, UPT, UPT, -UR13, URZ, URZ ;  /* 0x000000ff0d077290 */ /* 0x000fe4000fffe1ff */
[----:B-----5:R-:W-:Y:S02]  /*1f20*/  UIMAD.WIDE UR4, UR6, 0x8, UR4 ;  /* 0x00000008060478a5 */ /* 0x020fe4000f8e0204 */
[--C-:B------:R-:W-:Y:S01]  /*1f30*/  IADD3 R0, PT, PT, R5, UR6, R22.reuse ;  /* 0x0000000605007c10 */ /* 0x100fe2000fffe016 */
[----:B------:R-:W-:-:S03]  /*1f40*/  IMAD R22, R7, 0x80, R22 ;  /* 0x0000008007167824 */ /* 0x000fc600078e0216 */
[----:B0-----:R-:W-:-:S07]  /*1f50*/  LEA R7, R7, R0, 0x7 ;  /* 0x0000000007077211 */ /* 0x001fce00078e38ff */
.L_x_79:
[----:B------:R-:W-:Y:S01]  /*1f60*/  ISETP.GE.AND P0, PT, R22, UR8, PT ;  /* 0x0000000816007c0c */ /* 0x000fe2000bf06270 */
[----:B------:R-:W-:-:S12]  /*1f70*/  BSSY.RECONVERGENT B1, `(.L_x_75) ;  /* 0x000002d000017945 */ /* 0x000fd80003800200 */
[----:B0-----:R-:W-:Y:S05]  /*1f80*/  @P0 BRA `(.L_x_76) ;  /* 0x0000000000ac0947 */ /* 0x001fea0003800000 */
[----:B------:R-:W0:Y:S01]  /*1f90*/  I2F.F64 R4, R7 ;  /* 0x0000000700047312 */ /* 0x000e220000201c00 */
[----:B------:R-:W-:Y:S01]  /*1fa0*/  IMAD.MOV.U32 R8, RZ, RZ, 0x1 ;  /* 0x00000001ff087424 */ /* 0x000fe200078e00ff */
[----:B------:R-:W-:Y:S06]  /*1fb0*/  BSSY.RECONVERGENT B2, `(.L_x_77) ;  /* 0x0000024000027945 */ /* 0x000fec0003800200 */
[----:B------:R-:W4:Y:S01]  /*1fc0*/  MUFU.RCP64H R9, 2.14748262400000000000e+09 ;  /* 0x41dfffff00097908 */ /* 0x000f220000001800 */
        /* <DEDUP_REMOVED lines=24> */
[----:B------:R-:W1:Y:S07]  /*2150*/  I2F.F64.U32 R12, R12 ;  /* 0x0000000c000c7312 */ /* 0x000e6e0000201800 */
        /* <DEDUP_REMOVED lines=9> */
.L_x_78:
[----:B------:R-:W-:Y:S05]  /*21f0*/  BSYNC.RECONVERGENT B2 ;  /* 0x0000000000027941 */ /* 0x000fea0003800200 */
.L_x_77:
[----:B------:R-:W-:Y:S01]  /*2200*/  IMAD.MOV.U32 R5, RZ, RZ, 0x8 ;  /* 0x00000008ff057424 */ /* 0x000fe200078e00ff */
[----:B------:R-:W-:-:S03]  /*2210*/  DFMA R28, R10, R28, UR14 ;  /* 0x0000000e0a1c7e2b */ /* 0x000fc6000800001c */
[----:B------:R-:W-:-:S05]  /*2220*/  IMAD.WIDE R4, R22, R5, UR4 ;  /* 0x0000000416047e25 */ /* 0x000fca000f8e0205 */
[----:B------:R0:W-:Y:S03]  /*2230*/  STG.E.64 desc[UR10][R4.64], R28 ;  /* 0x0000001c04007986 */ /* 0x0001e6000c101b0a */
.L_x_76:
[----:B------:R-:W-:Y:S05]  /*2240*/  BSYNC.RECONVERGENT B1 ;  /* 0x0000000000017941 */ /* 0x000fea0003800200 */
.L_x_75:
[----:B------:R-:W-:-:S06]  /*2250*/  UIADD3 UR6, UPT, UPT, UR7, 0x1, URZ ;  /* 0x0000000107067890 */ /* 0x000fcc000fffe0ff */
[----:B------:R-:W-:-:S13]  /*2260*/  ISETP.NE.AND P0, PT, RZ, UR6, PT ;  /* 0x00000006ff007c0c */ /* 0x000fda000bf05270 */
[----:B------:R-:W-:Y:S05]  /*2270*/  @!P0 EXIT ;  /* 0x000000000000894d */ /* 0x000fea0003800000 */
[----:B------:R-:W-:Y:S01]  /*2280*/  VIADD R22, R22, 0x80 ;  /* 0x0000008016167836 */ /* 0x000fe20000000000 */
[----:B------:R-:W-:Y:S01]  /*2290*/  UMOV UR7, UR6 ;  /* 0x0000000600077c82 */ /* 0x000fe20008000000 */
[----:B------:R-:W-:Y:S01]  /*22a0*/  VIADD R7, R7, 0x80 ;  /* 0x0000008007077836 */ /* 0x000fe20000000000 */
[----:B------:R-:W-:Y:S06]  /*22b0*/  BRA `(.L_x_79) ;  /* 0xfffffffc00287947 */ /* 0x000fec000383ffff */
        .weak           $__internal_1_$__cuda_sm20_div_rn_f64_full
        .type           $__internal_1_$__cuda_sm20_div_rn_f64_full,@function
        .size           $__internal_1_$__cuda_sm20_div_rn_f64_full,(.L_x_90 - $__internal_1_$__cuda_sm20_div_rn_f64_full)
$__internal_1_$__cuda_sm20_div_rn_f64_full:
        /* <DEDUP_REMOVED lines=68> */
.L_x_81:
        /* <DEDUP_REMOVED lines=16> */
.L_x_84:
[----:B------:R-:W-:Y:S02]  /*2800*/  LOP3.LUT R29, R15, 0x80000, RZ, 0xfc, !PT ;  /* 0x000800000f1d7812 */ /* 0x000fe400078efcff */
[----:B------:R-:W-:Y:S01]  /*2810*/  MOV R28, R14 ;  /* 0x0000000e001c7202 */ /* 0x000fe20000000f00 */
[----:B------:R-:W-:Y:S06]  /*2820*/  BRA `(.L_x_82) ;  /* 0x0000000000087947 */ /* 0x000fec0003800000 */
.L_x_83:
[----:B------:R-:W-:Y:S01]  /*2830*/  LOP3.LUT R29, R13, 0x80000, RZ, 0xfc, !PT ;  /* 0x000800000d1d7812 */ /* 0x000fe200078efcff */
[----:B------:R-:W-:-:S07]  /*2840*/  IMAD.MOV.U32 R28, RZ, RZ, R12 ;  /* 0x000000ffff1c7224 */ /* 0x000fce00078e000c */
.L_x_82:
[----:B------:R-:W-:Y:S05]  /*2850*/  BSYNC.RECONVERGENT B0 ;  /* 0x0000000000007941 */ /* 0x000fea0003800200 */
.L_x_80:
[----:B------:R-:W-:Y:S02]  /*2860*/  IMAD.MOV.U32 R4, RZ, RZ, R0 ;  /* 0x000000ffff047224 */ /* 0x000fe400078e0000 */
[----:B------:R-:W-:-:S04]  /*2870*/  IMAD.MOV.U32 R5, RZ, RZ, 0x0 ;  /* 0x00000000ff057424 */ /* 0x000fc800078e00ff */
[----:B------:R-:W-:Y:S05]  /*2880*/  RET.REL.NODEC R4 `(_ZN3cub18CUB_300001_SM_10006detail9transform16transform_kernelINS2_10policy_hubILb1EN4cuda3std3__45tupleIJN6thrust24THRUST_300001_SM_1000_NS17counting_iteratorIiNSA_11use_defaultESC_SC_EEEEEE10policy1000Ei8fillRandNSA_6detail15normal_iteratorINSA_10device_ptrIdEEEEJSD_EEEvT0_iT1_T2_DpNS2_10kernel_argIT3_EE) ;  /* 0xffffffd404dc7950 */ /* 0x000fea0003c3ffff */
.L_x_85:
        /* <DEDUP_REMOVED lines=15> */
.L_x_90:


//--------------------- .text._ZN3cub18CUB_300001_SM_10006detail8for_each13static_kernelINS2_12policy_hub_t12policy_500_tEmN6thrust24THRUST_300001_SM_1000_NS8cuda_cub20__uninitialized_fill7functorINS7_10device_ptrIdEEdEEEEvT0_T1_ --------------------------
	.section	.text._ZN3cub18CUB_300001_SM_10006detail8for_each13static_kernelINS2_12policy_hub_t12policy_500_tEmN6thrust24THRUST_300001_SM_1000_NS8cuda_cub20__uninitialized_fill7functorINS7_10device_ptrIdEEdEEEEvT0_T1_,"ax",@progbits
	.align	128
        .global         _ZN3cub18CUB_300001_SM_10006detail8for_each13static_kernelINS2_12policy_hub_t12policy_500_tEmN6thrust24THRUST_300001_SM_1000_NS8cuda_cub20__uninitialized_fill7functorINS7_10device_ptrIdEEdEEEEvT0_T1_
        .type           _ZN3cub18CUB_300001_SM_10006detail8for_each13static_kernelINS2_12policy_hub_t12policy_500_tEmN6thrust24THRUST_300001_SM_1000_NS8cuda_cub20__uninitialized_fill7functorINS7_10device_ptrIdEEdEEEEvT0_T1_,@function
        .size           _ZN3cub18CUB_300001_SM_10006detail8for_each13static_kernelINS2_12policy_hub_t12policy_500_tEmN6thrust24THRUST_300001_SM_1000_NS8cuda_cub20__uninitialized_fill7functorINS7_10device_ptrIdEEdEEEEvT0_T1_,(.L_x_93 - _ZN3cub18CUB_300001_SM_10006detail8for_each13static_kernelINS2_12policy_hub_t12policy_500_tEmN6thrust24THRUST_300001_SM_1000_NS8cuda_cub20__uninitialized_fill7functorINS7_10device_ptrIdEEdEEEEvT0_T1_)
        .other          _ZN3cub18CUB_300001_SM_10006detail8for_each13static_kernelINS2_12policy_hub_t12policy_500_tEmN6thrust24THRUST_300001_SM_1000_NS8cuda_cub20__uninitialized_fill7functorINS7_10device_ptrIdEEdEEEEvT0_T1_,@"STO_CUDA_ENTRY STV_DEFAULT"
_ZN3cub18CUB_300001_SM_10006detail8for_each13static_kernelINS2_12policy_hub_t12policy_500_tEmN6thrust24THRUST_300001_SM_1000_NS8cuda_cub20__uninitialized_fill7functorINS7_10device_ptrIdEEdEEEEvT0_T1_:
.text._ZN3cub18CUB_300001_SM_10006detail8for_each13static_kernelINS2_12policy_hub_t12policy_500_tEmN6thrust24THRUST_300001_SM_1000_NS8cuda_cub20__uninitialized_fill7functorINS7_10device_ptrIdEEdEEEEvT0_T1_:
[----:B------:R-:W-:Y:S08]  /*0000*/  LDC R1, c[0x0][0x37c] ;  /* 0x0000df00ff017b82 */ /* 0x000ff00000000800 */
[----:B------:R-:W0:Y:S01]  /*0010*/  S2UR UR4, SR_CTAID.X ;  /* 0x00000000000479c3 */ /* 0x000e220000002500 */
[----:B------:R-:W1:Y:S01]  /*0020*/  LDCU.64 UR6, c[0x0][0x380] ;  /* 0x00007000ff0677ac */ /* 0x000e620008000a00 */
[----:B------:R-:W2:Y:S01]  /*0030*/  LDCU.64 UR8, c[0x0][0x358] ;  /* 0x00006b00ff0877ac */ /* 0x000ea20008000a00 */
[----:B0-----:R-:W-:-:S04]  /*0040*/  UIMAD.WIDE.U32 UR4, UR4, 0x200, URZ ;  /* 0x00000200040478a5 */ /* 0x001fc8000f8e00ff */
[----:B-1----:R-:W-:-:S04]  /*0050*/  UIADD3 UR6, UP0, UPT, -UR4, UR6, URZ ;  /* 0x0000000604067290 */ /* 0x002fc8000ff1e1ff */
[----:B------:R-:W-:Y:S02]  /*0060*/  UIADD3.X UR7, UPT, UPT, ~UR5, UR7, URZ, UP0, !UPT ;  /* 0x0000000705077290 */ /* 0x000fe400087fe5ff */
[----:B------:R-:W-:-:S04]  /*0070*/  UISETP.GE.U32.AND UP0, UPT, UR6, 0x200, UPT ;  /* 0x000002000600788c */ /* 0x000fc8000bf06070 */
[----:B------:R-:W-:-:S09]  /*0080*/  UISETP.GE.U32.AND.EX UP0, UPT, UR7, URZ, UPT, UP0 ;  /* 0x000000ff0700728c */ /* 0x000fd2000bf06100 */
[----:B--2---:R-:W-:Y:S05]  /*0090*/  BRA.U !UP0, `(.L_x_86) ;  /* 0x0000000108287547 */ /* 0x004fea000b800000 */
[----:B------:R-:W0:Y:S01]  /*00a0*/  S2R R0, SR_TID.X ;  /* 0x0000000000007919 */ /* 0x000e220000002100 */
[----:B------:R-:W1:Y:S01]  /*00b0*/  LDCU.64 UR6, c[0x0][0x388] ;  /* 0x00007100ff0677ac */ /* 0x000e620008000a00 */
[----:B------:R-:W2:Y:S01]  /*00c0*/  LDC.64 R4, c[0x0][0x390] ;  /* 0x0000e400ff047b82 */ /* 0x000ea20000000a00 */
[----:B0-----:R-:W-:-:S05]  /*00d0*/  IADD3 R0, P0, PT, R0, UR4, RZ ;  /* 0x0000000400007c10 */ /* 0x001fca000ff1e0ff */
[----:B------:R-:W-:Y:S01]  /*00e0*/  IMAD.X R3, RZ, RZ, UR5, P0 ;  /* 0x00000005ff037e24 */ /* 0x000fe200080e06ff */
[----:B-1----:R-:W-:-:S04]  /*00f0*/  LEA R2, P0, R0, UR6, 0x3 ;  /* 0x0000000600027c11 */ /* 0x002fc8000f8018ff */
[----:B------:R-:W-:-:S05]  /*0100*/  LEA.HI.X R3, R0, UR7, R3, 0x3, P0 ;  /* 0x0000000700037c11 */ /* 0x000fca00080f1c03 */
[----:B--2---:R-:W-:Y:S04]  /*0110*/  STG.E.64 desc[UR8][R2.64], R4 ;  /* 0x0000000402007986 */ /* 0x004fe8000c101b08 */
[----:B------:R-:W-:Y:S01]  /*0120*/  STG.E.64 desc[UR8][R2.64+0x800], R4 ;  /* 0x0008000402007986 */ /* 0x000fe2000c101b08 */
[----:B------:R-:W-:Y:S05]  /*0130*/  EXIT ;  /* 0x000000000000794d */ /* 0x000fea0003800000 */
.L_x_86:
[----:B------:R-:W0:Y:S01]  /*0140*/  S2R R0, SR_TID.X ;  /* 0x0000000000007919 */ /* 0x000e220000002100 */
[----:B------:R-:W-:Y:S01]  /*0150*/  IMAD.U32 R2, RZ, RZ, UR7 ;  /* 0x00000007ff027e24 */ /* 0x000fe2000f8e00ff */
[----:B------:R-:W1:Y:S01]  /*0160*/  LDCU.64 UR10, c[0x0][0x388] ;  /* 0x00007100ff0a77ac */ /* 0x000e620008000a00 */
[----:B------:R-:W-:Y:S01]  /*0170*/  IMAD.U32 R6, RZ, RZ, UR7 ;  /* 0x00000007ff067e24 */ /* 0x000fe2000f8e00ff */
[----:B0-----:R-:W-:-:S04]  /*0180*/  ISETP.LT.U32.AND P0, PT, R0, UR6, PT ;  /* 0x0000000600007c0c */ /* 0x001fc8000bf01070 */
[----:B------:R-:W-:Y:S01]  /*0190*/  ISETP.GT.U32.AND.EX P0, PT, R2, RZ, PT, P0 ;  /* 0x000000ff0200720c */ /* 0x000fe20003f04100 */
[C---:B------:R-:W-:Y:S01]  /*01a0*/  VIADD R2, R0.reuse, 0x100 ;  /* 0x0000010000027836 */ /* 0x040fe20000000000 */
[----:B------:R-:W-:-:S04]  /*01b0*/  IADD3 R0, P2, PT, R0, UR4, RZ ;  /* 0x0000000400007c10 */ /* 0x000fc8000ff5e0ff */
[----:B------:R-:W-:Y:S01]  /*01c0*/  ISETP.LT.U32.AND P1, PT, R2, UR6, PT ;  /* 0x0000000602007c0c */ /* 0x000fe2000bf21070 */
[----:B------:R-:W-:Y:S01]  /*01d0*/  IMAD.X R3, RZ, RZ, UR5, P2 ;  /* 0x00000005ff037e24 */ /* 0x000fe200090e06ff */
[----:B-1----:R-:W-:Y:S02]  /*01e0*/  LEA R2, P2, R0, UR10, 0x3 ;  /* 0x0000000a00027c11 */ /* 0x002fe4000f8418ff */
[----:B------:R-:W-:Y:S02]  /*01f0*/  ISETP.GT.U32.AND.EX P1, PT, R6, RZ, PT, P1 ;  /* 0x000000ff0600720c */ /* 0x000fe40003f24110 */
[----:B------:R-:W-:Y:S01]  /*0200*/  LEA.HI.X R3, R0, UR11, R3, 0x3, P2 ;  /* 0x0000000b00037c11 */ /* 0x000fe200090f1c03 */
[----:B------:R-:W0:Y:S04]  /*0210*/  @P0 LDC.64 R4, c[0x0][0x390] ;  /* 0x0000e400ff040b82 */ /* 0x000e280000000a00 */
[----:B0-----:R0:W-:Y:S06]  /*0220*/  @P0 STG.E.64 desc[UR8][R2.64], R4 ;  /* 0x0000000402000986 */ /* 0x0011ec000c101b08 */
[----:B------:R-:W-:Y:S05]  /*0230*/  @!P1 EXIT ;  /* 0x000000000000994d */ /* 0x000fea0003800000 */
[----:B0-----:R-:W0:Y:S02]  /*0240*/  LDC.64 R4, c[0x0][0x390] ;  /* 0x0000e400ff047b82 */ /* 0x001e240000000a00 */
[----:B0-----:R-:W-:Y:S01]  /*0250*/  STG.E.64 desc[UR8][R2.64+0x800], R4 ;  /* 0x0008000402007986 */ /* 0x001fe2000c101b08 */
[----:B------:R-:W-:Y:S05]  /*0260*/  EXIT ;  /* 0x000000000000794d */ /* 0x000fea0003800000 */
.L_x_87:
        /* <DEDUP_REMOVED lines=9> */
.L_x_93:


//--------------------- .text._ZN3cub18CUB_300001_SM_10006detail11EmptyKernelIvEEvv --------------------------
	.section	.text._ZN3cub18CUB_300001_SM_10006detail11EmptyKernelIvEEvv,"ax",@progbits
	.align	128
        .global         _ZN3cub18CUB_300001_SM_10006detail11EmptyKernelIvEEvv
        .type           _ZN3cub18CUB_300001_SM_10006detail11EmptyKernelIvEEvv,@function
        .size           _ZN3cub18CUB_300001_SM_10006detail11EmptyKernelIvEEvv,(.L_x_94 - _ZN3cub18CUB_300001_SM_10006detail11EmptyKernelIvEEvv)
        .other          _ZN3cub18CUB_300001_SM_10006detail11EmptyKernelIvEEvv,@"STO_CUDA_ENTRY STV_DEFAULT"
_ZN3cub18CUB_300001_SM_10006detail11EmptyKernelIvEEvv:
.text._ZN3cub18CUB_300001_SM_10006detail11EmptyKernelIvEEvv:
[----:B------:R-:W-:Y:S01]  /*0000*/  LDC R1, c[0x0][0x37c] ;  /* 0x0000df00ff017b82 */ /* 0x000fe20000000800 */
[----:B------:R-:W-:Y:S05]  /*0010*/  EXIT ;  /* 0x000000000000794d */ /* 0x000fea0003800000 */
.L_x_88:
        /* <DEDUP_REMOVED lines=14> */
.L_x_94:


//--------------------- .nv.shared.reserved.0     --------------------------
	.section	.nv.shared.reserved.0,"aw",@nobits
	.weak		__nv_reservedSMEM_offset_0_alias
	.size		__nv_reservedSMEM_offset_0_alias, 0, 64
	.other		__nv_reservedSMEM_offset_0_alias,@"STO_CUDA_RESERVED_SHARED STV_DEFAULT"
__nv_reservedSMEM_offset_0_alias:
	.zero		0
	.zero		64


//--------------------- .nv.global                --------------------------
	.section	.nv.global,"aw",@nobits
.nv.global:
	.type		_ZN30_INTERNAL_79c0c15a_4_k_cu_main6thrust24THRUST_300001_SM_1000_NS3seqE,@object
	.size		_ZN30_INTERNAL_79c0c15a_4_k_cu_main6thrust24THRUST_300001_SM_1000_NS3seqE,(_ZN30_INTERNAL_79c0c15a_4_k_cu_main4cuda3std3__48in_placeE - _ZN30_INTERNAL_79c0c15a_4_k_cu_main6thrust24THRUST_300001_SM_1000_NS3seqE)
_ZN30_INTERNAL_79c0c15a_4_k_cu_main6thrust24THRUST_300001_SM_1000_NS3seqE:
	.zero		1
	.type		_ZN30_INTERNAL_79c0c15a_4_k_cu_main4cuda3std3__48in_placeE,@object
	.size		_ZN30_INTERNAL_79c0c15a_4_k_cu_main4cuda3std3__48in_placeE,(_ZN30_INTERNAL_79c0c15a_4_k_cu_main4cuda3std6ranges3__45__cpo4sizeE - _ZN30_INTERNAL_79c0c15a_4_k_cu_main4cuda3std3__48in_placeE)
_ZN30_INTERNAL_79c0c15a_4_k_cu_main4cuda3std3__48in_placeE:
	.zero		1
	.type		_ZN30_INTERNAL_79c0c15a_4_k_cu_main4cuda3std6ranges3__45__cpo4sizeE,@object
	.size		_ZN30_INTERNAL_79c0c15a_4_k_cu_main4cuda3std6ranges3__45__cpo4sizeE,(_ZN30_INTERNAL_79c0c15a_4_k_cu_main6thrust24THRUST_300001_SM_1000_NS12placeholders2_3E - _ZN30_INTERNAL_79c0c15a_4_k_cu_main4cuda3std6ranges3__45__cpo4sizeE)
_ZN30_INTERNAL_79c0c15a_4_k_cu_main4cuda3std6ranges3__45__cpo4sizeE:
	.zero		1
	.type		_ZN30_INTERNAL_79c0c15a_4_k_cu_main6thrust24THRUST_300001_SM_1000_NS12placeholders2_3E,@object
	.size		_ZN30_INTERNAL_79c0c15a_4_k_cu_main6thrust24THRUST_300001_SM_1000_NS12placeholders2_3E,(_ZN30_INTERNAL_79c0c15a_4_k_cu_main4cuda3std3__45__cpo6cbeginE - _ZN30_INTERNAL_79c0c15a_4_k_cu_main6thrust24THRUST_300001_SM_1000_NS12placeholders2_3E)
_ZN30_INTERNAL_79c0c15a_4_k_cu_main6thrust24THRUST_300001_SM_1000_NS12placeholders2_3E:
	.zero		1
	.type		_ZN30_INTERNAL_79c0c15a_4_k_cu_main4cuda3std3__45__cpo6cbeginE,@object
	.size		_ZN30_INTERNAL_79c0c15a_4_k_cu_main4cuda3std3__45__cpo6cbeginE,(_ZN30_INTERNAL_79c0c15a_4_k_cu_main4cuda3std6ranges3__45__cpo6cbeginE - _ZN30_INTERNAL_79c0c15a_4_k_cu_main4cuda3std3__45__cpo6cbeginE)
_ZN30_INTERNAL_79c0c15a_4_k_cu_main4cuda3std3__45__cpo6cbeginE:
	.zero		1
	.type		_ZN30_INTERNAL_79c0c15a_4_k_cu_main4cuda3std6ranges3__45__cpo6cbeginE,@object
	.size		_ZN30_INTERNAL_79c0c15a_4_k_cu_main4cuda3std6ranges3__45__cpo6cbeginE,(_ZN30_INTERNAL_79c0c15a_4_k_cu_main6thrust24THRUST_300001_SM_1000_NS12placeholders2_7E - _ZN30_INTERNAL_79c0c15a_4_k_cu_main4cuda3std6ranges3__45__cpo6cbeginE)
_ZN30_INTERNAL_79c0c15a_4_k_cu_main4cuda3std6ranges3__45__cpo6cbeginE:
	.zero		1
	.type		_ZN30_INTERNAL_79c0c15a_4_k_cu_main6thrust24THRUST_300001_SM_1000_NS12placeholders2_7E,@object
	.size		_ZN30_INTERNAL_79c0c15a_4_k_cu_main6thrust24THRUST_300001_SM_1000_NS12placeholders2_7E,(_ZN30_INTERNAL_79c0c15a_4_k_cu_main4cuda3std3__45__cpo7crbeginE - _ZN30_INTERNAL_79c0c15a_4_k_cu_main6thrust24THRUST_300001_SM_1000_NS12placeholders2_7E)
_ZN30_INTERNAL_79c0c15a_4_k_cu_main6thrust24THRUST_300001_SM_1000_NS12placeholders2_7E:
	.zero		1
	.type		_ZN30_INTERNAL_79c0c15a_4_k_cu_main4cuda3std3__45__cpo7crbeginE,@object
	.size		_ZN30_INTERNAL_79c0c15a_4_k_cu_main4cuda3std3__45__cpo7crbeginE,(_ZN30_INTERNAL_79c0c15a_4_k_cu_main4cuda3std6ranges3__45__cpo4nextE - _ZN30_INTERNAL_79c0c15a_4_k_cu_main4cuda3std3__45__cpo7crbeginE)
_ZN30_INTERNAL_79c0c15a_4_k_cu_main4cuda3std3__45__cpo7crbeginE:
	.zero		1
	.type		_ZN30_INTERNAL_79c0c15a_4_k_cu_main4cuda3std6ranges3__45__cpo4nextE,@object
	.size		_ZN30_INTERNAL_79c0c15a_4_k_cu_main4cuda3std6ranges3__45__cpo4nextE,(_ZN30_INTERNAL_79c0c15a_4_k_cu_main4cuda3std6ranges3__45__cpo4swapE - _ZN30_INTERNAL_79c0c15a_4_k_cu_main4cuda3std6ranges3__45__cpo4nextE)
_ZN30_INTERNAL_79c0c15a_4_k_cu_main4cuda3std6ranges3__45__cpo4nextE:
	.zero		1
	.type		_ZN30_INTERNAL_79c0c15a_4_k_cu_main4cuda3std6ranges3__45__cpo4swapE,@object
	.size		_ZN30_INTERNAL_79c0c15a_4_k_cu_main4cuda3std6ranges3__45__cpo4swapE,(_ZN30_INTERNAL_79c0c15a_4_k_cu_main6thrust24THRUST_300001_SM_1000_NS8cuda_cub10par_nosyncE - _ZN30_INTERNAL_79c0c15a_4_k_cu_main4cuda3std6ranges3__45__cpo4swapE)
_ZN30_INTERNAL_79c0c15a_4_k_cu_main4cuda3std6ranges3__45__cpo4swapE:
	.zero		1
	.type		_ZN30_INTERNAL_79c0c15a_4_k_cu_main6thrust24THRUST_300001_SM_1000_NS8cuda_cub10par_nosyncE,@object
	.size		_ZN30_INTERNAL_79c0c15a_4_k_cu_main6thrust24THRUST_300001_SM_1000_NS8cuda_cub10par_nosyncE,(_ZN30_INTERNAL_79c0c15a_4_k_cu_main6thrust24THRUST_300001_SM_1000_NS12placeholders2_9E - _ZN30_INTERNAL_79c0c15a_4_k_cu_main6thrust24THRUST_300001_SM_1000_NS8cuda_cub10par_nosyncE)
_ZN30_INTERNAL_79c0c15a_4_k_cu_main6thrust24THRUST_300001_SM_1000_NS8cuda_cub10par_nosyncE:
	.zero		1
	.type		_ZN30_INTERNAL_79c0c15a_4_k_cu_main6thrust24THRUST_300001_SM_1000_NS12placeholders2_9E,@object
	.size		_ZN30_INTERNAL_79c0c15a_4_k_cu_main6thrust24THRUST_300001_SM_1000_NS12placeholders2_9E,(_ZN30_INTERNAL_79c0c15a_4_k_cu_main4cuda3std3__432_GLOBAL__N__79c0c15a_4_k_cu_main6ignoreE - _ZN30_INTERNAL_79c0c15a_4_k_cu_main6thrust24THRUST_300001_SM_1000_NS12placeholders2_9E)
_ZN30_INTERNAL_79c0c15a_4_k_cu_main6thrust24THRUST_300001_SM_1000_NS12placeholders2_9E:
	.zero		1
	.type		_ZN30_INTERNAL_79c0c15a_4_k_cu_main4cuda3std3__432_GLOBAL__N__79c0c15a_4_k_cu_main6ignoreE,@object
	.size		_ZN30_INTERNAL_79c0c15a_4_k_cu_main4cuda3std3__432_GLOBAL__N__79c0c15a_4_k_cu_main6ignoreE,(_ZN30_INTERNAL_79c0c15a_4_k_cu_main4cuda3std6ranges3__45__cpo4dataE - _ZN30_INTERNAL_79c0c15a_4_k_cu_main4cuda3std3__432_GLOBAL__N__79c0c15a_4_k_cu_main6ignoreE)
_ZN30_INTERNAL_79c0c15a_4_k_cu_main4cuda3std3__432_GLOBAL__N__79c0c15a_4_k_cu_main6ignoreE:
	.zero		1
	.type		_ZN30_INTERNAL_79c0c15a_4_k_cu_main4cuda3std6ranges3__45__cpo4dataE,@object
	.size		_ZN30_INTERNAL_79c0c15a_4_k_cu_main4cuda3std6ranges3__45__cpo4dataE,(_ZN30_INTERNAL_79c0c15a_4_k_cu_main6thrust24THRUST_300001_SM_1000_NS12placeholders2_1E - _ZN30_INTERNAL_79c0c15a_4_k_cu_main4cuda3std6ranges3__45__cpo4dataE)
_ZN30_INTERNAL_79c0c15a_4_k_cu_main4cuda3std6ranges3__45__cpo4dataE:
	.zero		1
	.type		_ZN30_INTERNAL_79c0c15a_4_k_cu_main6thrust24THRUST_300001_SM_1000_NS12placeholders2_1E,@object
	.size		_ZN30_INTERNAL_79c0c15a_4_k_cu_main6thrust24THRUST_300001_SM_1000_NS12placeholders2_1E,(_ZN30_INTERNAL_79c0c15a_4_k_cu_main4cuda3std3__45__cpo5beginE - _ZN30_INTERNAL_79c0c15a_4_k_cu_main6thrust24THRUST_300001_SM_1000_NS12placeholders2_1E)
_ZN30_INTERNAL_79c0c15a_4_k_cu_main6thrust24THRUST_300001_SM_1000_NS12placeholders2_1E:
	.zero		1
	.type		_ZN30_INTERNAL_79c0c15a_4_k_cu_main4cuda3std3__45__cpo5beginE,@object
	.size		_ZN30_INTERNAL_79c0c15a_4_k_cu_main4cuda3std3__45__cpo5beginE,(_ZN30_INTERNAL_79c0c15a_4_k_cu_main4cuda3std6ranges3__45__cpo5beginE - _ZN30_INTERNAL_79c0c15a_4_k_cu_main4cuda3std3__45__cpo5beginE)
_ZN30_INTERNAL_79c0c15a_4_k_cu_main4cuda3std3__45__cpo5beginE:
	.zero		1
	.type		_ZN30_INTERNAL_79c0c15a_4_k_cu_main4cuda3std6ranges3__45__cpo5beginE,@object
	.size		_ZN30_INTERNAL_79c0c15a_4_k_cu_main4cuda3std6ranges3__45__cpo5beginE,(_ZN30_INTERNAL_79c0c15a_4_k_cu_main6thrust24THRUST_300001_SM_1000_NS12placeholders2_5E - _ZN30_INTERNAL_79c0c15a_4_k_cu_main4cuda3std6ranges3__45__cpo5beginE)
_ZN30_INTERNAL_79c0c15a_4_k_cu_main4cuda3std6ranges3__45__cpo5beginE:
	.zero		1
	.type		_ZN30_INTERNAL_79c0c15a_4_k_cu_main6thrust24THRUST_300001_SM_1000_NS12placeholders2_5E,@object
	.size		_ZN30_INTERNAL_79c0c15a_4_k_cu_main6thrust24THRUST_300001_SM_1000_NS12placeholders2_5E,(_ZN30_INTERNAL_79c0c15a_4_k_cu_main4cuda3std3__45__cpo6rbeginE - _ZN30_INTERNAL_79c0c15a_4_k_cu_main6thrust24THRUST_300001_SM_1000_NS12placeholders2_5E)
_ZN30_INTERNAL_79c0c15a_4_k_cu_main6thrust24THRUST_300001_SM_1000_NS12placeholders2_5E:
	.zero		1
	.type		_ZN30_INTERNAL_79c0c15a_4_k_cu_main4cuda3std3__45__cpo6rbeginE,@object
	.size		_ZN30_INTERNAL_79c0c15a_4_k_cu_main4cuda3std3__45__cpo6rbeginE,(_ZN30_INTERNAL_79c0c15a_4_k_cu_main4cuda3std6ranges3__45__cpo7advanceE - _ZN30_INTERNAL_79c0c15a_4_k_cu_main4cuda3std3__45__cpo6rbeginE)
_ZN30_INTERNAL_79c0c15a_4_k_cu_main4cuda3std3__45__cpo6rbeginE:
	.zero		1
	.type		_ZN30_INTERNAL_79c0c15a_4_k_cu_main4cuda3std6ranges3__45__cpo7advanceE,@object
	.size		_ZN30_INTERNAL_79c0c15a_4_k_cu_main4cuda3std6ranges3__45__cpo7advanceE,(_ZN30_INTERNAL_79c0c15a_4_k_cu_main4cuda3std3__47nulloptE - _ZN30_INTERNAL_79c0c15a_4_k_cu_main4cuda3std6ranges3__45__cpo7advanceE)
_ZN30_INTERNAL_79c0c15a_4_k_cu_main4cuda3std6ranges3__45__cpo7advanceE:
	.zero		1
	.type		_ZN30_INTERNAL_79c0c15a_4_k_cu_main4cuda3std3__47nulloptE,@object
	.size		_ZN30_INTERNAL_79c0c15a_4_k_cu_main4cuda3std3__47nulloptE,(_ZN30_INTERNAL_79c0c15a_4_k_cu_main4cuda3std6ranges3__45__cpo8distanceE - _ZN30_INTERNAL_79c0c15a_4_k_cu_main4cuda3std3__47nulloptE)
_ZN30_INTERNAL_79c0c15a_4_k_cu_main4cuda3std3__47nulloptE:
	.zero		1
	.type		_ZN30_INTERNAL_79c0c15a_4_k_cu_main4cuda3std6ranges3__45__cpo8distanceE,@object
	.size		_ZN30_INTERNAL_79c0c15a_4_k_cu_main4cuda3std6ranges3__45__cpo8distanceE,(_ZN30_INTERNAL_79c0c15a_4_k_cu_main6thrust24THRUST_300001_SM_1000_NS12placeholders3_10E - _ZN30_INTERNAL_79c0c15a_4_k_cu_main4cuda3std6ranges3__45__cpo8distanceE)
_ZN30_INTERNAL_79c0c15a_4_k_cu_main4cuda3std6ranges3__45__cpo8distanceE:
	.zero		1
	.type		_ZN30_INTERNAL_79c0c15a_4_k_cu_main6thrust24THRUST_300001_SM_1000_NS12placeholders3_10E,@object
	.size		_ZN30_INTERNAL_79c0c15a_4_k_cu_main6thrust24THRUST_300001_SM_1000_NS12placeholders3_10E,(_ZN30_INTERNAL_79c0c15a_4_k_cu_main4cuda3std3__419piecewise_constructE - _ZN30_INTERNAL_79c0c15a_4_k_cu_main6thrust24THRUST_300001_SM_1000_NS12placeholders3_10E)
_ZN30_INTERNAL_79c0c15a_4_k_cu_main6thrust24THRUST_300001_SM_1000_NS12placeholders3_10E:
	.zero		1
	.type		_ZN30_INTERNAL_79c0c15a_4_k_cu_main4cuda3std3__419piecewise_constructE,@object
	.size		_ZN30_INTERNAL_79c0c15a_4_k_cu_main4cuda3std3__419piecewise_constructE,(_ZN30_INTERNAL_79c0c15a_4_k_cu_main4cuda3std6ranges3__45__cpo5cdataE - _ZN30_INTERNAL_79c0c15a_4_k_cu_main4cuda3std3__419piecewise_constructE)
_ZN30_INTERNAL_79c0c15a_4_k_cu_main4cuda3std3__419piecewise_constructE:
	.zero		1
	.type		_ZN30_INTERNAL_79c0c15a_4_k_cu_main4cuda3std6ranges3__45__cpo5cdataE,@object
	.size		_ZN30_INTERNAL_79c0c15a_4_k_cu_main4cuda3std6ranges3__45__cpo5cdataE,(_ZN30_INTERNAL_79c0c15a_4_k_cu_main6thrust24THRUST_300001_SM_1000_NS12placeholders2_2E - _ZN30_INTERNAL_79c0c15a_4_k_cu_main4cuda3std6ranges3__45__cpo5cdataE)
_ZN30_INTERNAL_79c0c15a_4_k_cu_main4cuda3std6ranges3__45__cpo5cdataE:
	.zero		1
	.type		_ZN30_INTERNAL_79c0c15a_4_k_cu_main6thrust24THRUST_300001_SM_1000_NS12placeholders2_2E,@object
	.size		_ZN30_INTERNAL_79c0c15a_4_k_cu_main6thrust24THRUST_300001_SM_1000_NS12placeholders2_2E,(_ZN30_INTERNAL_79c0c15a_4_k_cu_main4cuda3std3__45__cpo3endE - _ZN30_INTERNAL_79c0c15a_4_k_cu_main6thrust24THRUST_300001_SM_1000_NS12placeholders2_2E)
_ZN30_INTERNAL_79c0c15a_4_k_cu_main6thrust24THRUST_300001_SM_1000_NS12placeholders2_2E:
	.zero		1
	.type		_ZN30_INTERNAL_79c0c15a_4_k_cu_main4cuda3std3__45__cpo3endE,@object
	.size		_ZN30_INTERNAL_79c0c15a_4_k_cu_main4cuda3std3__45__cpo3endE,(_ZN30_INTERNAL_79c0c15a_4_k_cu_main4cuda3std6ranges3__45__cpo3endE - _ZN30_INTERNAL_79c0c15a_4_k_cu_main4cuda3std3__45__cpo3endE)
_ZN30_INTERNAL_79c0c15a_4_k_cu_main4cuda3std3__45__cpo3endE:
	.zero		1
	.type		_ZN30_INTERNAL_79c0c15a_4_k_cu_main4cuda3std6ranges3__45__cpo3endE,@object
	.size		_ZN30_INTERNAL_79c0c15a_4_k_cu_main4cuda3std6ranges3__45__cpo3endE,(_ZN30_INTERNAL_79c0c15a_4_k_cu_main6thrust24THRUST_300001_SM_1000_NS12placeholders2_6E - _ZN30_INTERNAL_79c0c15a_4_k_cu_main4cuda3std6ranges3__45__cpo3endE)
_ZN30_INTERNAL_79c0c15a_4_k_cu_main4cuda3std6ranges3__45__cpo3endE:
	.zero		1
	.type		_ZN30_INTERNAL_79c0c15a_4_k_cu_main6thrust24THRUST_300001_SM_1000_NS12placeholders2_6E,@object
	.size		_ZN30_INTERNAL_79c0c15a_4_k_cu_main6thrust24THRUST_300001_SM_1000_NS12placeholders2_6E,(_ZN30_INTERNAL_79c0c15a_4_k_cu_main4cuda3std3__45__cpo4rendE - _ZN30_INTERNAL_79c0c15a_4_k_cu_main6thrust24THRUST_300001_SM_1000_NS12placeholders2_6E)
_ZN30_INTERNAL_79c0c15a_4_k_cu_main6thrust24THRUST_300001_SM_1000_NS12placeholders2_6E:
	.zero		1
	.type		_ZN30_INTERNAL_79c0c15a_4_k_cu_main4cuda3std3__45__cpo4rendE,@object
	.size		_ZN30_INTERNAL_79c0c15a_4_k_cu_main4cuda3std3__45__cpo4rendE,(_ZN30_INTERNAL_79c0c15a_4_k_cu_main4cuda3std6ranges3__45__cpo9iter_swapE - _ZN30_INTERNAL_79c0c15a_4_k_cu_main4cuda3std3__45__cpo4rendE)
_ZN30_INTERNAL_79c0c15a_4_k_cu_main4cuda3std3__45__cpo4rendE:
	.zero		1
	.type		_ZN30_INTERNAL_79c0c15a_4_k_cu_main4cuda3std6ranges3__45__cpo9iter_swapE,@object
	.size		_ZN30_INTERNAL_79c0c15a_4_k_cu_main4cuda3std6ranges3__45__cpo9iter_swapE,(_ZN30_INTERNAL_79c0c15a_4_k_cu_main4cuda3std3__48unexpectE - _ZN30_INTERNAL_79c0c15a_4_k_cu_main4cuda3std6ranges3__45__cpo9iter_swapE)
_ZN30_INTERNAL_79c0c15a_4_k_cu_main4cuda3std6ranges3__45__cpo9iter_swapE:
	.zero		1
	.type		_ZN30_INTERNAL_79c0c15a_4_k_cu_main4cuda3std3__48unexpectE,@object
	.size		_ZN30_INTERNAL_79c0c15a_4_k_cu_main4cuda3std3__48unexpectE,(_ZN30_INTERNAL_79c0c15a_4_k_cu_main6thrust24THRUST_300001_SM_1000_NS8cuda_cub3parE - _ZN30_INTERNAL_79c0c15a_4_k_cu_main4cuda3std3__48unexpectE)
_ZN30_INTERNAL_79c0c15a_4_k_cu_main4cuda3std3__48unexpectE:
	.zero		1
	.type		_ZN30_INTERNAL_79c0c15a_4_k_cu_main6thrust24THRUST_300001_SM_1000_NS8cuda_cub3parE,@object
	.size		_ZN30_INTERNAL_79c0c15a_4_k_cu_main6thrust24THRUST_300001_SM_1000_NS8cuda_cub3parE,(_ZN30_INTERNAL_79c0c15a_4_k_cu_main6thrust24THRUST_300001_SM_1000_NS12placeholders2_4E - _ZN30_INTERNAL_79c0c15a_4_k_cu_main6thrust24THRUST_300001_SM_1000_NS8cuda_cub3parE)
_ZN30_INTERNAL_79c0c15a_4_k_cu_main6thrust24THRUST_300001_SM_1000_NS8cuda_cub3parE:
	.zero		1
	.type		_ZN30_INTERNAL_79c0c15a_4_k_cu_main6thrust24THRUST_300001_SM_1000_NS12placeholders2_4E,@object
	.size		_ZN30_INTERNAL_79c0c15a_4_k_cu_main6thrust24THRUST_300001_SM_1000_NS12placeholders2_4E,(_ZN30_INTERNAL_79c0c15a_4_k_cu_main4cuda3std3__45__cpo4cendE - _ZN30_INTERNAL_79c0c15a_4_k_cu_main6thrust24THRUST_300001_SM_1000_NS12placeholders2_4E)
_ZN30_INTERNAL_79c0c15a_4_k_cu_main6thrust24THRUST_300001_SM_1000_NS12placeholders2_4E:
	.zero		1
	.type		_ZN30_INTERNAL_79c0c15a_4_k_cu_main4cuda3std3__45__cpo4cendE,@object
	.size		_ZN30_INTERNAL_79c0c15a_4_k_cu_main4cuda3std3__45__cpo4cendE,(_ZN30_INTERNAL_79c0c15a_4_k_cu_main4cuda3std6ranges3__45__cpo4cendE - _ZN30_INTERNAL_79c0c15a_4_k_cu_main4cuda3std3__45__cpo4cendE)
_ZN30_INTERNAL_79c0c15a_4_k_cu_main4cuda3std3__45__cpo4cendE:
	.zero		1
	.type		_ZN30_INTERNAL_79c0c15a_4_k_cu_main4cuda3std6ranges3__45__cpo4cendE,@object
	.size		_ZN30_INTERNAL_79c0c15a_4_k_cu_main4cuda3std6ranges3__45__cpo4cendE,(_ZN30_INTERNAL_79c0c15a_4_k_cu_main4cuda3std3__420unreachable_sentinelE - _ZN30_INTERNAL_79c0c15a_4_k_cu_main4cuda3std6ranges3__45__cpo4cendE)
_ZN30_INTERNAL_79c0c15a_4_k_cu_main4cuda3std6ranges3__45__cpo4cendE:
	.zero		1
	.type		_ZN30_INTERNAL_79c0c15a_4_k_cu_main4cuda3std3__420unreachable_sentinelE,@object
	.size		_ZN30_INTERNAL_79c0c15a_4_k_cu_main4cuda3std3__420unreachable_sentinelE,(_ZN30_INTERNAL_79c0c15a_4_k_cu_main4cuda3std6ranges3__45__cpo5ssizeE - _ZN30_INTERNAL_79c0c15a_4_k_cu_main4cuda3std3__420unreachable_sentinelE)
_ZN30_INTERNAL_79c0c15a_4_k_cu_main4cuda3std3__420unreachable_sentinelE:
	.zero		1
	.type		_ZN30_INTERNAL_79c0c15a_4_k_cu_main4cuda3std6ranges3__45__cpo5ssizeE,@object
	.size		_ZN30_INTERNAL_79c0c15a_4_k_cu_main4cuda3std6ranges3__45__cpo5ssizeE,(_ZN30_INTERNAL_79c0c15a_4_k_cu_main6thrust24THRUST_300001_SM_1000_NS12placeholders2_8E - _ZN30_INTERNAL_79c0c15a_4_k_cu_main4cuda3std6ranges3__45__cpo5ssizeE)
_ZN30_INTERNAL_79c0c15a_4_k_cu_main4cuda3std6ranges3__45__cpo5ssizeE:
	.zero		1
	.type		_ZN30_INTERNAL_79c0c15a_4_k_cu_main6thrust24THRUST_300001_SM_1000_NS12placeholders2_8E,@object
	.size		_ZN30_INTERNAL_79c0c15a_4_k_cu_main6thrust24THRUST_300001_SM_1000_NS12placeholders2_8E,(_ZN30_INTERNAL_79c0c15a_4_k_cu_main4cuda3std3__45__cpo5crendE - _ZN30_INTERNAL_79c0c15a_4_k_cu_main6thrust24THRUST_300001_SM_1000_NS12placeholders2_8E)
_ZN30_INTERNAL_79c0c15a_4_k_cu_main6thrust24THRUST_300001_SM_1000_NS12placeholders2_8E:
	.zero		1
	.type		_ZN30_INTERNAL_79c0c15a_4_k_cu_main4cuda3std3__45__cpo5crendE,@object
	.size		_ZN30_INTERNAL_79c0c15a_4_k_cu_main4cuda3std3__45__cpo5crendE,(_ZN30_INTERNAL_79c0c15a_4_k_cu_main4cuda3std6ranges3__45__cpo4prevE - _ZN30_INTERNAL_79c0c15a_4_k_cu_main4cuda3std3__45__cpo5crendE)
_ZN30_INTERNAL_79c0c15a_4_k_cu_main4cuda3std3__45__cpo5crendE:
	.zero		1
	.type		_ZN30_INTERNAL_79c0c15a_4_k_cu_main4cuda3std6ranges3__45__cpo4prevE,@object
	.size		_ZN30_INTERNAL_79c0c15a_4_k_cu_main4cuda3std6ranges3__45__cpo4prevE,(_ZN30_INTERNAL_79c0c15a_4_k_cu_main4cuda3std6ranges3__45__cpo9iter_moveE - _ZN30_INTERNAL_79c0c15a_4_k_cu_main4cuda3std6ranges3__45__cpo4prevE)
_ZN30_INTERNAL_79c0c15a_4_k_cu_main4cuda3std6ranges3__45__cpo4prevE:
	.zero		1
	.type		_ZN30_INTERNAL_79c0c15a_4_k_cu_main4cuda3std6ranges3__45__cpo9iter_moveE,@object
	.size		_ZN30_INTERNAL_79c0c15a_4_k_cu_main4cuda3std6ranges3__45__cpo9iter_moveE,(_ZN30_INTERNAL_79c0c15a_4_k_cu_main6thrust24THRUST_300001_SM_1000_NS6system6detail10sequential3seqE - _ZN30_INTERNAL_79c0c15a_4_k_cu_main4cuda3std6ranges3__45__cpo9iter_moveE)
_ZN30_INTERNAL_79c0c15a_4_k_cu_main4cuda3std6ranges3__45__cpo9iter_moveE:
	.zero		1
	.type		_ZN30_INTERNAL_79c0c15a_4_k_cu_main6thrust24THRUST_300001_SM_1000_NS6system6detail10sequential3seqE,@object
	.size		_ZN30_INTERNAL_79c0c15a_4_k_cu_main6thrust24THRUST_300001_SM_1000_NS6system6detail10sequential3seqE,(.L_31 - _ZN30_INTERNAL_79c0c15a_4_k_cu_main6thrust24THRUST_300001_SM_1000_NS6system6detail10sequential3seqE)
_ZN30_INTERNAL_79c0c15a_4_k_cu_main6thrust24THRUST_300001_SM_1000_NS6system6detail10sequential3seqE:
	.zero		1
.L_31:


//--------------------- .nv.constant0._ZN3cub18CUB_300001_SM_10006detail9transform16transform_kernelINS2_10policy_hubILb1EN4cuda3std3__45tupleIJN6thrust24THRUST_300001_SM_1000_NS17counting_iteratorIiNSA_11use_defaultESC_SC_EEEEEE10policy1000El8fillRandNSA_6detail15normal_iteratorINSA_10device_ptrIdEEEEJSD_EEEvT0_iT1_T2_DpNS2_10kernel_argIT3_EE --------------------------
	.section	.nv.constant0._ZN3cub18CUB_300001_SM_10006detail9transform16transform_kernelINS2_10policy_hubILb1EN4cuda3std3__45tupleIJN6thrust24THRUST_300001_SM_1000_NS17counting_iteratorIiNSA_11use_defaultESC_SC_EEEEEE10policy1000El8fillRandNSA_6detail15normal_iteratorINSA_10device_ptrIdEEEEJSD_EEEvT0_iT1_T2_DpNS2_10kernel_argIT3_EE,"a",@progbits
	.sectionflags	@""
	.align	4
.nv.constant0._ZN3cub18CUB_300001_SM_10006detail9transform16transform_kernelINS2_10policy_hubILb1EN4cuda3std3__45tupleIJN6thrust24THRUST_300001_SM_1000_NS17counting_iteratorIiNSA_11use_defaultESC_SC_EEEEEE10policy1000El8fillRandNSA_6detail15normal_iteratorINSA_10device_ptrIdEEEEJSD_EEEvT0_iT1_T2_DpNS2_10kernel_argIT3_EE:
	.zero		960


//--------------------- .nv.constant0._ZN3cub18CUB_300001_SM_10006detail9transform16transform_kernelINS2_10policy_hubILb1EN4cuda3std3__45tupleIJN6thrust24THRUST_300001_SM_1000_NS17counting_iteratorIiNSA_11use_defaultESC_SC_EEEEEE10policy1000Ei8fillRandNSA_6detail15normal_iteratorINSA_10device_ptrIdEEEEJSD_EEEvT0_iT1_T2_DpNS2_10kernel_argIT3_EE --------------------------
	.section	.nv.constant0._ZN3cub18CUB_300001_SM_10006detail9transform16transform_kernelINS2_10policy_hubILb1EN4cuda3std3__45tupleIJN6thrust24THRUST_300001_SM_1000_NS17counting_iteratorIiNSA_11use_defaultESC_SC_EEEEEE10policy1000Ei8fillRandNSA_6detail15normal_iteratorINSA_10device_ptrIdEEEEJSD_EEEvT0_iT1_T2_DpNS2_10kernel_argIT3_EE,"a",@progbits
	.sectionflags	@""
	.align	4
.nv.constant0._ZN3cub18CUB_300001_SM_10006detail9transform16transform_kernelINS2_10policy_hubILb1EN4cuda3std3__45tupleIJN6thrust24THRUST_300001_SM_1000_NS17counting_iteratorIiNSA_11use_defaultESC_SC_EEEEEE10policy1000Ei8fillRandNSA_6detail15normal_iteratorINSA_10device_ptrIdEEEEJSD_EEEvT0_iT1_T2_DpNS2_10kernel_argIT3_EE:
	.zero		952


//--------------------- .nv.constant0._ZN3cub18CUB_300001_SM_10006detail8for_each13static_kernelINS2_12policy_hub_t12policy_500_tEmN6thrust24THRUST_300001_SM_1000_NS8cuda_cub20__uninitialized_fill7functorINS7_10device_ptrIdEEdEEEEvT0_T1_ --------------------------
	.section	.nv.constant0._ZN3cub18CUB_300001_SM_10006detail8for_each13static_kernelINS2_12policy_hub_t12policy_500_tEmN6thrust24THRUST_300001_SM_1000_NS8cuda_cub20__uninitialized_fill7functorINS7_10device_ptrIdEEdEEEEvT0_T1_,"a",@progbits
	.sectionflags	@""
	.align	4
.nv.constant0._ZN3cub18CUB_300001_SM_10006detail8for_each13static_kernelINS2_12policy_hub_t12policy_500_tEmN6thrust24THRUST_300001_SM_1000_NS8cuda_cub20__uninitialized_fill7functorINS7_10device_ptrIdEEdEEEEvT0_T1_:
	.zero		920


//--------------------- .nv.constant0._ZN3cub18CUB_300001_SM_10006detail11EmptyKernelIvEEvv --------------------------
	.section	.nv.constant0._ZN3cub18CUB_300001_SM_10006detail11EmptyKernelIvEEvv,"a",@progbits
	.sectionflags	@""
	.align	4
.nv.constant0._ZN3cub18CUB_300001_SM_10006detail11EmptyKernelIvEEvv:
	.zero		896


//--------------------- SYMBOLS --------------------------

	.type		.nv.reservedSmem.offset0,@object
	.size		.nv.reservedSmem.offset0,0x4
